	.target	sm_90a

	.elftype	@"ET_EXEC"


//--------------------- .note.nv.tkinfo           --------------------------
	.section	.note.nv.tkinfo,"",@"SHT_NOTE"
	.sectionflags	@"SHF_NOTE_NV_TKINFO"
	.tkinfo
        /*0018*/ 	.word	0x00000002
        /*0030*/ 	.string	""
        /*0030*/ 	.string	"ptxas"
        /*0030*/ 	.string	"Cuda compilation tools, release 13.0, V13.0.88"
        /*0030*/ 	.string	"Build cuda_13.0.r13.0/compiler.36424714_0"
        /*0030*/ 	.string	"-v  -suppress-debug-info  -lineinfo  -arch sm_90a "



//--------------------- .note.nv.cuinfo           --------------------------
	.section	.note.nv.cuinfo,"",@"SHT_NOTE"
	.sectionflags	@"SHF_NOTE_NV_CUINFO"
        /*0018*/ 	.short	0x0002
        /*001a*/ 	.short	0x005a
        /*001c*/ 	.short	0x0082
	.zero		2


//--------------------- .nv.info                  --------------------------
	.section	.nv.info,"",@"SHT_CUDA_INFO"
	.align	4


	//----- nvinfo : EIATTR_REGCOUNT
	.align		4
        /*0000*/ 	.byte	0x04, 0x2f
        /*0002*/ 	.short	(.L_1 - .L_0)
	.align		4
.L_0:
        /*0004*/ 	.word	index@(matmul_kernel)
        /*0008*/ 	.word	0x00000070


	//----- nvinfo : EIATTR_FRAME_SIZE
	.align		4
.L_1:
        /*000c*/ 	.byte	0x04, 0x11
        /*000e*/ 	.short	(.L_3 - .L_2)
	.align		4
.L_2:
        /*0010*/ 	.word	index@(matmul_kernel)
        /*0014*/ 	.word	0x00000000


	//----- nvinfo : EIATTR_MIN_STACK_SIZE
	.align		4
.L_3:
        /*0018*/ 	.byte	0x04, 0x12
        /*001a*/ 	.short	(.L_5 - .L_4)
	.align		4
.L_4:
        /*001c*/ 	.word	index@(matmul_kernel)
        /*0020*/ 	.word	0x00000000
.L_5:


//--------------------- .nv.compat                --------------------------
	.section	.nv.compat,"",@"SHT_CUDA_COMPAT_INFO"
	.align	4
        /*0000*/ 	.byte	0x02, 0x09, 0x01, 0x00, 0x02, 0x02, 0x04, 0x00, 0x02, 0x05, 0x05, 0x00, 0x03, 0x07, 0x01, 0x01
        /*0010*/ 	.byte	0x02, 0x03, 0x00, 0x00, 0x02, 0x06, 0x01, 0x00, 0x04, 0x0b, 0x08, 0x00, 0x00, 0x00, 0x00, 0x00
        /*0020*/ 	.byte	0x00, 0x00, 0x00, 0x00


//--------------------- .nv.info.matmul_kernel    --------------------------
	.section	.nv.info.matmul_kernel,"",@"SHT_CUDA_INFO"
	.sectionflags	@""
	.align	4


	//----- nvinfo : EIATTR_CUDA_API_VERSION
	.align		4
        /*0000*/ 	.byte	0x04, 0x37
        /*0002*/ 	.short	(.L_7 - .L_6)
.L_6:
        /*0004*/ 	.word	0x00000082


	//----- nvinfo : EIATTR_KPARAM_INFO
	.align		4
.L_7:
        /*0008*/ 	.byte	0x04, 0x17
        /*000a*/ 	.short	(.L_9 - .L_8)
.L_8:
        /*000c*/ 	.word	0x00000000
        /*0010*/ 	.short	0x000d
        /*0012*/ 	.short	0x0048
        /*0014*/ 	.byte	0x00, 0xf4, 0x21, 0x00


	//----- nvinfo : EIATTR_KPARAM_INFO
	.align		4
.L_9:
        /*0018*/ 	.byte	0x04, 0x17
        /*001a*/ 	.short	(.L_11 - .L_10)
.L_10:
        /*001c*/ 	.word	0x00000000
        /*0020*/ 	.short	0x000c
        /*0022*/ 	.short	0x0040
        /*0024*/ 	.byte	0x00, 0xf4, 0x21, 0x00


	//----- nvinfo : EIATTR_KPARAM_INFO
	.align		4
.L_11:
        /*0028*/ 	.byte	0x04, 0x17
        /*002a*/ 	.short	(.L_13 - .L_12)
.L_12:
        /*002c*/ 	.word	0x00000000
        /*0030*/ 	.short	0x000b
        /*0032*/ 	.short	0x0038
        /*0034*/ 	.byte	0x00, 0xf0, 0x11, 0x00


	//----- nvinfo : EIATTR_KPARAM_INFO
	.align		4
.L_13:
        /*0038*/ 	.byte	0x04, 0x17
        /*003a*/ 	.short	(.L_15 - .L_14)
.L_14:
        /*003c*/ 	.word	0x00000000
        /*0040*/ 	.short	0x000a
        /*0042*/ 	.short	0x0034
        /*0044*/ 	.byte	0x00, 0xf0, 0x11, 0x00


	//----- nvinfo : EIATTR_KPARAM_INFO
	.align		4
.L_15:
        /*0048*/ 	.byte	0x04, 0x17
        /*004a*/ 	.short	(.L_17 - .L_16)
.L_16:
        /*004c*/ 	.word	0x00000000
        /*0050*/ 	.short	0x0009
        /*0052*/ 	.short	0x0030
        /*0054*/ 	.byte	0x00, 0xf0, 0x11, 0x00


	//----- nvinfo : EIATTR_KPARAM_INFO
	.align		4
.L_17:
        /*0058*/ 	.byte	0x04, 0x17
        /*005a*/ 	.short	(.L_19 - .L_18)
.L_18:
        /*005c*/ 	.word	0x00000000
        /*0060*/ 	.short	0x0008
        /*0062*/ 	.short	0x002c
        /*0064*/ 	.byte	0x00, 0xf0, 0x11, 0x00


	//----- nvinfo : EIATTR_KPARAM_INFO
	.align		4
.L_19:
        /*0068*/ 	.byte	0x04, 0x17
        /*006a*/ 	.short	(.L_21 - .L_20)
.L_20:
        /*006c*/ 	.word	0x00000000
        /*0070*/ 	.short	0x0007
        /*0072*/ 	.short	0x0028
        /*0074*/ 	.byte	0x00, 0xf0, 0x11, 0x00


	//----- nvinfo : EIATTR_KPARAM_INFO
	.align		4
.L_21:
        /*0078*/ 	.byte	0x04, 0x17
        /*007a*/ 	.short	(.L_23 - .L_22)
.L_22:
        /*007c*/ 	.word	0x00000000
        /*0080*/ 	.short	0x0006
        /*0082*/ 	.short	0x0024
        /*0084*/ 	.byte	0x00, 0xf0, 0x11, 0x00


	//----- nvinfo : EIATTR_KPARAM_INFO
	.align		4
.L_23:
        /*0088*/ 	.byte	0x04, 0x17
        /*008a*/ 	.short	(.L_25 - .L_24)
.L_24:
        /*008c*/ 	.word	0x00000000
        /*0090*/ 	.short	0x0005
        /*0092*/ 	.short	0x0020
        /*0094*/ 	.byte	0x00, 0xf0, 0x11, 0x00


	//----- nvinfo : EIATTR_KPARAM_INFO
	.align		4
.L_25:
        /*0098*/ 	.byte	0x04, 0x17
        /*009a*/ 	.short	(.L_27 - .L_26)
.L_26:
        /*009c*/ 	.word	0x00000000
        /*00a0*/ 	.short	0x0004
        /*00a2*/ 	.short	0x001c
        /*00a4*/ 	.byte	0x00, 0xf0, 0x11, 0x00


	//----- nvinfo : EIATTR_KPARAM_INFO
	.align		4
.L_27:
        /*00a8*/ 	.byte	0x04, 0x17
        /*00aa*/ 	.short	(.L_29 - .L_28)
.L_28:
        /*00ac*/ 	.word	0x00000000
        /*00b0*/ 	.short	0x0003
        /*00b2*/ 	.short	0x0018
        /*00b4*/ 	.byte	0x00, 0xf0, 0x11, 0x00


	//----- nvinfo : EIATTR_KPARAM_INFO
	.align		4
.L_29:
        /*00b8*/ 	.byte	0x04, 0x17
        /*00ba*/ 	.short	(.L_31 - .L_30)
.L_30:
        /*00bc*/ 	.word	0x00000000
        /*00c0*/ 	.short	0x0002
        /*00c2*/ 	.short	0x0010
        /*00c4*/ 	.byte	0x00, 0xf4, 0x21, 0x00


	//----- nvinfo : EIATTR_KPARAM_INFO
	.align		4
.L_31:
        /*00c8*/ 	.byte	0x04, 0x17
        /*00ca*/ 	.short	(.L_33 - .L_32)
.L_32:
        /*00cc*/ 	.word	0x00000000
        /*00d0*/ 	.short	0x0001
        /*00d2*/ 	.short	0x0008
        /*00d4*/ 	.byte	0x00, 0xf4, 0x21, 0x00


	//----- nvinfo : EIATTR_KPARAM_INFO
	.align		4
.L_33:
        /*00d8*/ 	.byte	0x04, 0x17
        /*00da*/ 	.short	(.L_35 - .L_34)
.L_34:
        /*00dc*/ 	.word	0x00000000
        /*00e0*/ 	.short	0x0000
        /*00e2*/ 	.short	0x0000
        /*00e4*/ 	.byte	0x00, 0xf4, 0x21, 0x00


	//----- nvinfo : EIATTR_SPARSE_MMA_MASK
	.align		4
.L_35:
        /*00e8*/ 	.byte	0x03, 0x50
        /*00ea*/ 	.short	0x0000


	//----- nvinfo : EIATTR_MAXREG_COUNT
	.align		4
        /*00ec*/ 	.byte	0x03, 0x1b
        /*00ee*/ 	.short	0x0080


	//----- nvinfo : EIATTR_NUM_BARRIERS
	.align		4
        /*00f0*/ 	.byte	0x02, 0x4c
        /*00f2*/ 	.byte	0x01
	.zero		1


	//----- nvinfo : EIATTR_MERCURY_ISA_VERSION
	.align		4
        /*00f4*/ 	.byte	0x03, 0x5f
        /*00f6*/ 	.short	0x0101


	//----- nvinfo : EIATTR_EXIT_INSTR_OFFSETS
	.align		4
        /*00f8*/ 	.byte	0x04, 0x1c
        /*00fa*/ 	.short	(.L_37 - .L_36)


	//   ....[0]....
.L_36:
        /*00fc*/ 	.word	0x00002c80


	//   ....[1]....
        /*0100*/ 	.word	0x00002cb0


	//----- nvinfo : EIATTR_REQNTID
	.align		4
.L_37:
        /*0104*/ 	.byte	0x04, 0x10
        /*0106*/ 	.short	(.L_39 - .L_38)
.L_38:
        /*0108*/ 	.word	0x00000200
        /*010c*/ 	.word	0x00000001
        /*0110*/ 	.word	0x00000001


	//----- nvinfo : EIATTR_CBANK_PARAM_SIZE
	.align		4
.L_39:
        /*0114*/ 	.byte	0x03, 0x19
        /*0116*/ 	.short	0x0050


	//----- nvinfo : EIATTR_PARAM_CBANK
	.align		4
        /*0118*/ 	.byte	0x04, 0x0a
        /*011a*/ 	.short	(.L_41 - .L_40)
	.align		4
.L_40:
        /*011c*/ 	.word	index@(.nv.constant0.matmul_kernel)
        /*0120*/ 	.short	0x0210
        /*0122*/ 	.short	0x0050


	//----- nvinfo : EIATTR_SW_WAR
	.align		4
.L_41:
        /*0124*/ 	.byte	0x04, 0x36
        /*0126*/ 	.short	(.L_43 - .L_42)
.L_42:
        /*0128*/ 	.word	0x00000008
.L_43:


//--------------------- .nv.callgraph             --------------------------
	.section	.nv.callgraph,"",@"SHT_CUDA_CALLGRAPH"
	.align	4
	.sectionentsize	8
	.align		4
        /*0000*/ 	.word	0x00000000
	.align		4
        /*0004*/ 	.word	0xffffffff
	.align		4
        /*0008*/ 	.word	0x00000000
	.align		4
        /*000c*/ 	.word	0xfffffffe
	.align		4
        /*0010*/ 	.word	0x00000000
	.align		4
        /*0014*/ 	.word	0xfffffffd
	.align		4
        /*0018*/ 	.word	0x00000000
	.align		4
        /*001c*/ 	.word	0xfffffffc


//--------------------- .text.matmul_kernel       --------------------------
	.section	.text.matmul_kernel,"ax",@progbits
	.align	128
        .global         matmul_kernel
        .type           matmul_kernel,@function
        .size           matmul_kernel,(.L_x_3 - matmul_kernel)
        .other          matmul_kernel,@"STO_CUDA_ENTRY STV_DEFAULT"
matmul_kernel:
.text.matmul_kernel:
[----:B------:R-:W-:Y:S08]  /*0000*/  LDC R1, c[0x0][0x28] ;  /* 0x00000a00ff017b82 */ /* 0x000ff00000000800 */
[----:B------:R-:W0:Y:S01]  /*0010*/  LDC.64 R20, c[0x0][0x228] ;  /* 0x00008a00ff147b82 */ /* 0x000e220000000a00 */
[----:B------:R-:W1:Y:S01]  /*0020*/  S2R R5, SR_CTAID.X ;  /* 0x0000000000057919 */ /* 0x000e620000002500 */
[----:B------:R-:W-:Y:S01]  /*0030*/  ULDC.64 UR14, c[0x0][0x208] ;  /* 0x00008200000e7ab9 */ /* 0x000fe20000000a00 */
[----:B------:R-:W-:-:S02]  /*0040*/  CS2R R24, SRZ ;  /* 0x0000000000187805 */ /* 0x000fc4000001ff00 */
[----:B------:R-:W-:Y:S01]  /*0050*/  CS2R R26, SRZ ;  /* 0x00000000001a7805 */ /* 0x000fe2000001ff00 */
[----:B------:R-:W2:Y:S01]  /*0060*/  S2R R14, SR_TID.X ;  /* 0x00000000000e7919 */ /* 0x000ea20000002100 */
[----:B------:R-:W-:Y:S02]  /*0070*/  CS2R R16, SRZ ;  /* 0x0000000000107805 */ /* 0x000fe4000001ff00 */
[----:B------:R-:W-:Y:S01]  /*0080*/  CS2R R18, SRZ ;  /* 0x0000000000127805 */ /* 0x000fe2000001ff00 */
[----:B------:R-:W3:Y:S08]  /*0090*/  LDC R12, c[0x0][0x230] ;  /* 0x00008c00ff0c7b82 */ /* 0x000ef00000000800 */
[----:B------:R-:W4:Y:S01]  /*00a0*/  S2UR UR12, SR_CgaCtaId ;  /* 0x00000000000c79c3 */ /* 0x000f220000008800 */
[----:B0-----:R-:W-:-:S05]  /*00b0*/  VIADD R0, R21, 0x7f ;  /* 0x0000007f15007836 */ /* 0x001fca0000000000 */
[----:B------:R-:W-:Y:S01]  /*00c0*/  SHF.R.S32.HI R3, RZ, 0x1f, R0 ;  /* 0x0000001fff037819 */ /* 0x000fe20000011400 */
[----:B---3--:R-:W-:-:S03]  /*00d0*/  VIADD R12, R12, 0x1f ;  /* 0x0000001f0c0c7836 */ /* 0x008fc60000000000 */
[----:B------:R-:W-:Y:S02]  /*00e0*/  LEA.HI R3, R3, R0, RZ, 0x7 ;  /* 0x0000000003037211 */ /* 0x000fe400078f38ff */
[----:B-1----:R-:W-:Y:S02]  /*00f0*/  IABS R8, R5 ;  /* 0x0000000500087213 */ /* 0x002fe40000000000 */
[----:B------:R-:W-:Y:S02]  /*0100*/  SHF.R.S32.HI R3, RZ, 0x7, R3 ;  /* 0x00000007ff037819 */ /* 0x000fe40000011403 */
[----:B--2---:R-:W-:-:S03]  /*0110*/  LOP3.LUT R15, R14, 0x7f, RZ, 0xc0, !PT ;  /* 0x0000007f0e0f7812 */ /* 0x004fc600078ec0ff */
[----:B------:R-:W-:-:S05]  /*0120*/  IMAD.SHL.U32 R4, R3, 0x8, RZ ;  /* 0x0000000803047824 */ /* 0x000fca00078e00ff */
[-C--:B------:R-:W-:Y:S02]  /*0130*/  IABS R7, R4.reuse ;  /* 0x0000000400077213 */ /* 0x080fe40000000000 */
[----:B------:R-:W-:Y:S02]  /*0140*/  IABS R10, R4 ;  /* 0x00000004000a7213 */ /* 0x000fe40000000000 */
[----:B------:R-:W0:Y:S08]  /*0150*/  I2F.RP R0, R7 ;  /* 0x0000000700007306 */ /* 0x000e300000209400 */
[----:B0-----:R-:W0:Y:S02]  /*0160*/  MUFU.RCP R0, R0 ;  /* 0x0000000000007308 */ /* 0x001e240000001000 */
[----:B0-----:R-:W-:-:S02]  /*0170*/  VIADD R2, R0, 0xffffffe ;  /* 0x0ffffffe00027836 */ /* 0x001fc40000000000 */
[----:B------:R-:W-:-:S04]  /*0180*/  IMAD.MOV R0, RZ, RZ, -R10 ;  /* 0x000000ffff007224 */ /* 0x000fc800078e0a0a */
[----:B------:R0:W1:Y:S02]  /*0190*/  F2I.FTZ.U32.TRUNC.NTZ R3, R2 ;  /* 0x0000000200037305 */ /* 0x000064000021f000 */
[----:B0-----:R-:W-:Y:S02]  /*01a0*/  IMAD.MOV.U32 R2, RZ, RZ, RZ ;  /* 0x000000ffff027224 */ /* 0x001fe400078e00ff */
[----:B-1----:R-:W-:-:S04]  /*01b0*/  IMAD.MOV R6, RZ, RZ, -R3 ;  /* 0x000000ffff067224 */ /* 0x002fc800078e0a03 */
[----:B------:R-:W-:Y:S02]  /*01c0*/  IMAD R9, R6, R7, RZ ;  /* 0x0000000706097224 */ /* 0x000fe400078e02ff */
[----:B------:R-:W-:Y:S02]  /*01d0*/  IMAD.MOV.U32 R6, RZ, RZ, R8 ;  /* 0x000000ffff067224 */ /* 0x000fe400078e0008 */
[----:B------:R-:W-:-:S06]  /*01e0*/  IMAD.HI.U32 R3, R3, R9, R2 ;  /* 0x0000000903037227 */ /* 0x000fcc00078e0002 */
[----:B------:R-:W-:-:S04]  /*01f0*/  IMAD.HI.U32 R3, R3, R6, RZ ;  /* 0x0000000603037227 */ /* 0x000fc800078e00ff */
[----:B------:R-:W-:-:S05]  /*0200*/  IMAD R0, R3, R0, R6 ;  /* 0x0000000003007224 */ /* 0x000fca00078e0206 */
[----:B------:R-:W-:-:S13]  /*0210*/  ISETP.GT.U32.AND P1, PT, R7, R0, PT ;  /* 0x000000000700720c */ /* 0x000fda0003f24070 */
[----:B------:R-:W-:Y:S02]  /*0220*/  @!P1 IMAD.IADD R0, R0, 0x1, -R7 ;  /* 0x0000000100009824 */ /* 0x000fe400078e0a07 */
[----:B------:R-:W-:Y:S01]  /*0230*/  @!P1 VIADD R3, R3, 0x1 ;  /* 0x0000000103039836 */ /* 0x000fe20000000000 */
[----:B------:R-:W-:Y:S02]  /*0240*/  ISETP.NE.AND P1, PT, R4, RZ, PT ;  /* 0x000000ff0400720c */ /* 0x000fe40003f25270 */
[----:B------:R-:W-:Y:S02]  /*0250*/  ISETP.GE.U32.AND P0, PT, R0, R7, PT ;  /* 0x000000070000720c */ /* 0x000fe40003f06070 */
[----:B------:R-:W-:-:S04]  /*0260*/  LOP3.LUT R0, R5, R4, RZ, 0x3c, !PT ;  /* 0x0000000405007212 */ /* 0x000fc800078e3cff */
[----:B------:R-:W-:Y:S01]  /*0270*/  ISETP.GE.AND P2, PT, R0, RZ, PT ;  /* 0x000000ff0000720c */ /* 0x000fe20003f46270 */
[----:B------:R-:W-:-:S06]  /*0280*/  VIADD R0, R20, 0x7f ;  /* 0x0000007f14007836 */ /* 0x000fcc0000000000 */
[----:B------:R-:W-:-:S04]  /*0290*/  @P0 VIADD R3, R3, 0x1 ;  /* 0x0000000103030836 */ /* 0x000fc80000000000 */
[----:B------:R-:W-:Y:S01]  /*02a0*/  IMAD.MOV.U32 R2, RZ, RZ, R3 ;  /* 0x000000ffff027224 */ /* 0x000fe200078e0003 */
[----:B------:R-:W-:-:S03]  /*02b0*/  SHF.R.S32.HI R3, RZ, 0x1f, R0 ;  /* 0x0000001fff037819 */ /* 0x000fc60000011400 */
[----:B------:R-:W-:Y:S01]  /*02c0*/  @!P2 IMAD.MOV R2, RZ, RZ, -R2 ;  /* 0x000000ffff02a224 */ /* 0x000fe200078e0a02 */
[----:B------:R-:W-:Y:S02]  /*02d0*/  @!P1 LOP3.LUT R2, RZ, R4, RZ, 0x33, !PT ;  /* 0x00000004ff029212 */ /* 0x000fe400078e33ff */
[----:B------:R-:W-:-:S03]  /*02e0*/  LEA.HI R3, R3, R0, RZ, 0x7 ;  /* 0x0000000003037211 */ /* 0x000fc600078f38ff */
[----:B------:R-:W-:Y:S02]  /*02f0*/  IMAD.SHL.U32 R6, R2, 0x8, RZ ;  /* 0x0000000802067824 */ /* 0x000fe400078e00ff */
[----:B------:R-:W-:-:S03]  /*0300*/  IMAD.MOV R2, RZ, RZ, -R2 ;  /* 0x000000ffff027224 */ /* 0x000fc600078e0a02 */
[----:B------:R-:W-:Y:S01]  /*0310*/  LEA.HI.SX32 R3, R3, -R6, 0x19 ;  /* 0x8000000603037211 */ /* 0x000fe200078fcaff */
[----:B------:R-:W-:-:S03]  /*0320*/  IMAD R11, R4, R2, R5 ;  /* 0x00000002040b7224 */ /* 0x000fc600078e0205 */
[----:B------:R-:W-:-:S04]  /*0330*/  VIMNMX R8, R3, 0x8, PT ;  /* 0x0000000803087848 */ /* 0x000fc80003fe0100 */
[-C--:B------:R-:W-:Y:S02]  /*0340*/  IABS R7, R8.reuse ;  /* 0x0000000800077213 */ /* 0x080fe40000000000 */
[----:B------:R-:W-:Y:S02]  /*0350*/  IABS R4, R8 ;  /* 0x0000000800047213 */ /* 0x000fe40000000000 */
[----:B------:R-:W0:Y:S01]  /*0360*/  I2F.RP R0, R7 ;  /* 0x0000000700007306 */ /* 0x000e220000209400 */
[C---:B------:R-:W-:Y:S02]  /*0370*/  R2UR UR5, R8.reuse ;  /* 0x00000000080572ca */ /* 0x040fe400000e0000 */
[----:B------:R-:W-:-:S11]  /*0380*/  R2UR UR6, R8 ;  /* 0x00000000080672ca */ /* 0x000fd600000e0000 */
[----:B------:R-:W-:Y:S01]  /*0390*/  UISETP.NE.AND UP0, UPT, UR5, URZ, UPT ;  /* 0x0000003f0500728c */ /* 0x000fe2000bf05270 */
[----:B0-----:R-:W0:Y:S02]  /*03a0*/  MUFU.RCP R0, R0 ;  /* 0x0000000000007308 */ /* 0x001e240000001000 */
[----:B0-----:R-:W-:Y:S02]  /*03b0*/  VIADD R3, R0, 0xffffffe ;  /* 0x0ffffffe00037836 */ /* 0x001fe40000000000 */
[----:B------:R-:W-:-:S04]  /*03c0*/  IMAD.MOV R0, RZ, RZ, -R4 ;  /* 0x000000ffff007224 */ /* 0x000fc800078e0a04 */
[----:B------:R-:W0:Y:S02]  /*03d0*/  F2I.FTZ.U32.TRUNC.NTZ R3, R3 ;  /* 0x0000000300037305 */ /* 0x000e24000021f000 */
[----:B0-----:R-:W-:-:S04]  /*03e0*/  IMAD.MOV R9, RZ, RZ, -R3 ;  /* 0x000000ffff097224 */ /* 0x001fc800078e0a03 */
[----:B------:R-:W-:Y:S01]  /*03f0*/  IMAD.MOV.U32 R2, RZ, RZ, R9 ;  /* 0x000000ffff027224 */ /* 0x000fe200078e0009 */
[----:B------:R-:W-:-:S03]  /*0400*/  IABS R9, R11 ;  /* 0x0000000b00097213 */ /* 0x000fc60000000000 */
[----:B------:R-:W-:Y:S02]  /*0410*/  IMAD R5, R2, R7, RZ ;  /* 0x0000000702057224 */ /* 0x000fe400078e02ff */
[----:B------:R-:W-:-:S04]  /*0420*/  IMAD.MOV.U32 R2, RZ, RZ, RZ ;  /* 0x000000ffff027224 */ /* 0x000fc800078e00ff */
[----:B------:R-:W-:Y:S01]  /*0430*/  IMAD.HI.U32 R2, R3, R5, R2 ;  /* 0x0000000503027227 */ /* 0x000fe200078e0002 */
[----:B------:R-:W-:-:S05]  /*0440*/  CS2R R4, SRZ ;  /* 0x0000000000047805 */ /* 0x000fca000001ff00 */
[----:B------:R-:W-:-:S04]  /*0450*/  IMAD.HI.U32 R2, R2, R9, RZ ;  /* 0x0000000902027227 */ /* 0x000fc800078e00ff */
[----:B------:R-:W-:-:S05]  /*0460*/  IMAD R0, R2, R0, R9 ;  /* 0x0000000002007224 */ /* 0x000fca00078e0209 */
[----:B------:R-:W-:-:S13]  /*0470*/  ISETP.GT.U32.AND P1, PT, R7, R0, PT ;  /* 0x000000000700720c */ /* 0x000fda0003f24070 */
[----:B------:R-:W-:Y:S02]  /*0480*/  @!P1 IMAD.IADD R0, R0, 0x1, -R7 ;  /* 0x0000000100009824 */ /* 0x000fe400078e0a07 */
[----:B------:R-:W-:-:S03]  /*0490*/  @!P1 VIADD R2, R2, 0x1 ;  /* 0x0000000102029836 */ /* 0x000fc60000000000 */
[----:B------:R-:W-:Y:S02]  /*04a0*/  ISETP.GE.U32.AND P0, PT, R0, R7, PT ;  /* 0x000000070000720c */ /* 0x000fe40003f06070 */
[----:B------:R-:W-:-:S04]  /*04b0*/  LOP3.LUT R0, R11, R8, RZ, 0x3c, !PT ;  /* 0x000000080b007212 */ /* 0x000fc800078e3cff */
[----:B------:R-:W-:-:S07]  /*04c0*/  ISETP.GE.AND P2, PT, R0, RZ, PT ;  /* 0x000000ff0000720c */ /* 0x000fce0003f46270 */
[----:B------:R-:W-:Y:S01]  /*04d0*/  @P0 VIADD R2, R2, 0x1 ;  /* 0x0000000102020836 */ /* 0x000fe20000000000 */
[----:B------:R-:W-:-:S05]  /*04e0*/  ISETP.GE.AND P0, PT, R12, 0x20, PT ;  /* 0x000000200c00780c */ /* 0x000fca0003f06270 */
[----:B------:R-:W-:-:S05]  /*04f0*/  @!P2 IMAD.MOV R2, RZ, RZ, -R2 ;  /* 0x000000ffff02a224 */ /* 0x000fca00078e0a02 */
[----:B------:R-:W-:-:S09]  /*0500*/  R2UR UR4, R2 ;  /* 0x00000000020472ca */ /* 0x000fd200000e0000 */
[----:B------:R-:W-:-:S04]  /*0510*/  @!UP0 ULOP3.LUT UR4, URZ, UR6, URZ, 0x33, !UPT ;  /* 0x000000063f048292 */ /* 0x000fc8000f8e333f */
[----:B------:R-:W-:Y:S02]  /*0520*/  UIADD3 UR5, -UR4, URZ, URZ ;  /* 0x0000003f04057290 */ /* 0x000fe4000fffe13f */
[----:B------:R-:W-:-:S04]  /*0530*/  USHF.L.U32 UR13, UR4, 0x7, URZ ;  /* 0x00000007040d7899 */ /* 0x000fc8000800063f */
[----:B------:R-:W-:Y:S01]  /*0540*/  IMAD R0, R8, UR5, R11 ;  /* 0x0000000508007c24 */ /* 0x000fe2000f8e020b */
[----:B------:R-:W-:Y:S01]  /*0550*/  UMOV UR5, 0x400 ;  /* 0x0000040000057882 */ /* 0x000fe20000000000 */
[----:B------:R-:W-:Y:S01]  /*0560*/  CS2R R8, SRZ ;  /* 0x0000000000087805 */ /* 0x000fe2000001ff00 */
[----:B----4-:R-:W-:Y:S01]  /*0570*/  ULEA UR12, UR12, UR5, 0x18 ;  /* 0x000000050c0c7291 */ /* 0x010fe2000f8ec03f */
[----:B------:R-:W-:Y:S01]  /*0580*/  IMAD.IADD R0, R6, 0x1, R0 ;  /* 0x0000000106007824 */ /* 0x000fe200078e0200 */
[----:B------:R-:W-:Y:S02]  /*0590*/  CS2R R10, SRZ ;  /* 0x00000000000a7805 */ /* 0x000fe4000001ff00 */
[----:B------:R-:W-:Y:S01]  /*05a0*/  CS2R R6, SRZ ;  /* 0x0000000000067805 */ /* 0x000fe2000001ff00 */
[----:B------:R-:W-:Y:S01]  /*05b0*/  IMAD R15, R0, 0x80, R15 ;  /* 0x00000080000f7824 */ /* 0x000fe200078e020f */
[----:B------:R-:W-:-:S04]  /*05c0*/  SHF.R.U32.HI R0, RZ, 0x7, R14 ;  /* 0x00000007ff007819 */ /* 0x000fc8000001160e */
[----:B------:R-:W-:Y:S01]  /*05d0*/  SGXT.U32 R0, R0, 0x2 ;  /* 0x000000020000781a */ /* 0x000fe20000000000 */
[----:B------:R-:W-:Y:S06]  /*05e0*/  @!P0 BRA `(.L_x_0) ;  /* 0x0000001400d48947 */ /* 0x000fec0003800000 */
[----:B------:R-:W-:Y:S01]  /*05f0*/  IABS R17, R21 ;  /* 0x0000001500117213 */ /* 0x000fe20000000000 */
[----:B------:R-:W-:Y:S01]  /*0600*/  IMAD.SHL.U32 R16, R14, 0x2, RZ ;  /* 0x000000020e107824 */ /* 0x000fe200078e00ff */
[----:B------:R-:W-:Y:S01]  /*0610*/  IABS R26, R20 ;  /* 0x00000014001a7213 */ /* 0x000fe20000000000 */
[----:B------:R-:W0:Y:S01]  /*0620*/  LDC.64 R92, c[0x0][0x218] ;  /* 0x00008600ff5c7b82 */ /* 0x000e220000000a00 */
[----:B------:R-:W1:Y:S01]  /*0630*/  I2F.RP R6, R17 ;  /* 0x0000001100067306 */ /* 0x000e620000209400 */
[----:B------:R-:W-:Y:S02]  /*0640*/  SHF.R.U32.HI R2, RZ, 0x5, R14 ;  /* 0x00000005ff027819 */ /* 0x000fe4000001160e */
[----:B------:R-:W-:Y:S02]  /*0650*/  CS2R R28, SRZ ;  /* 0x00000000001c7805 */ /* 0x000fe4000001ff00 */
[----:B------:R-:W-:Y:S02]  /*0660*/  LOP3.LUT R9, R16, 0x7e, RZ, 0xc0, !PT ;  /* 0x0000007e10097812 */ /* 0x000fe400078ec0ff */
[----:B------:R-:W-:-:S02]  /*0670*/  CS2R R30, SRZ ;  /* 0x00000000001e7805 */ /* 0x000fc4000001ff00 */
[----:B------:R-:W-:Y:S02]  /*0680*/  R2UR UR17, R2 ;  /* 0x00000000021172ca */ /* 0x000fe400000e0000 */
[----:B------:R-:W-:Y:S02]  /*0690*/  CS2R R32, SRZ ;  /* 0x0000000000207805 */ /* 0x000fe4000001ff00 */
[----:B------:R-:W-:Y:S01]  /*06a0*/  LOP3.LUT R2, R14, 0x180, RZ, 0xc0, !PT ;  /* 0x000001800e027812 */ /* 0x000fe200078ec0ff */
[----:B------:R-:W2:Y:S01]  /*06b0*/  I2F.RP R7, R26 ;  /* 0x0000001a00077306 */ /* 0x000ea20000209400 */
[----:B------:R-:W-:Y:S01]  /*06c0*/  LOP3.LUT R9, R9, 0x180, R14, 0xf8, !PT ;  /* 0x0000018009097812 */ /* 0x000fe200078ef80e */
[----:B------:R-:W3:Y:S01]  /*06d0*/  LDC R63, c[0x0][0x238] ;  /* 0x00008e00ff3f7b82 */ /* 0x000ee20000000800 */
[----:B------:R-:W-:Y:S02]  /*06e0*/  SHF.R.U32.HI R2, RZ, 0x3, R2 ;  /* 0x00000003ff027819 */ /* 0x000fe40000011602 */
[----:B------:R-:W-:-:S02]  /*06f0*/  CS2R R34, SRZ ;  /* 0x0000000000227805 */ /* 0x000fc4000001ff00 */
[----:B------:R-:W-:Y:S02]  /*0700*/  IABS R13, R15 ;  /* 0x0000000f000d7213 */ /* 0x000fe40000000000 */
[----:B------:R-:W-:Y:S02]  /*0710*/  CS2R R36, SRZ ;  /* 0x0000000000247805 */ /* 0x000fe4000001ff00 */
[----:B------:R-:W-:Y:S01]  /*0720*/  LOP3.LUT R22, R9, R2, RZ, 0x3c, !PT ;  /* 0x0000000209167212 */ /* 0x000fe200078e3cff */
[----:B-1----:R-:W1:Y:S01]  /*0730*/  MUFU.RCP R6, R6 ;  /* 0x0000000600067308 */ /* 0x002e620000001000 */
[C---:B------:R-:W-:Y:S01]  /*0740*/  LOP3.LUT R56, R0.reuse, 0xc, RZ, 0xfc, !PT ;  /* 0x0000000c00387812 */ /* 0x040fe200078efcff */
[----:B------:R-:W-:Y:S01]  /*0750*/  UIADD3 UR4, UR13, UR17, URZ ;  /* 0x000000110d047290 */ /* 0x000fe2000fffe03f */
[C---:B------:R-:W-:Y:S01]  /*0760*/  LOP3.LUT R57, R0.reuse, 0x10, RZ, 0xfc, !PT ;  /* 0x0000001000397812 */ /* 0x040fe200078efcff */
[----:B------:R-:W-:Y:S01]  /*0770*/  ULOP3.LUT UR11, UR13, 0xf, UR17, 0xf8, !UPT ;  /* 0x0000000f0d0b7892 */ /* 0x000fe2000f8ef811 */
[C---:B------:R-:W-:Y:S01]  /*0780*/  LOP3.LUT R58, R0.reuse, 0x14, RZ, 0xfc, !PT ;  /* 0x00000014003a7812 */ /* 0x040fe200078efcff */
[----:B------:R-:W-:Y:S01]  /*0790*/  UIADD3 UR5, UR4, 0x70, URZ ;  /* 0x0000007004057890 */ /* 0x000fe2000fffe03f */
[C---:B------:R-:W-:Y:S01]  /*07a0*/  LOP3.LUT R59, R0.reuse, 0x18, RZ, 0xfc, !PT ;  /* 0x00000018003b7812 */ /* 0x040fe200078efcff */
[----:B--2---:R-:W2:Y:S01]  /*07b0*/  MUFU.RCP R7, R7 ;  /* 0x0000000700077308 */ /* 0x004ea20000001000 */
[----:B------:R-:W-:Y:S01]  /*07c0*/  ULOP3.LUT UR6, UR11, 0x60, URZ, 0xfc, !UPT ;  /* 0x000000600b067892 */ /* 0x000fe2000f8efc3f */
[----:B------:R-:W-:Y:S01]  /*07d0*/  LOP3.LUT R60, R0, 0x1c, RZ, 0xfc, !PT ;  /* 0x0000001c003c7812 */ /* 0x000fe200078efcff */
[----:B------:R-:W-:Y:S01]  /*07e0*/  UIADD3 UR7, UR4, 0x50, URZ ;  /* 0x0000005004077890 */ /* 0x000fe2000fffe03f */
[----:B------:R-:W-:Y:S01]  /*07f0*/  CS2R R38, SRZ ;  /* 0x0000000000267805 */ /* 0x000fe2000001ff00 */
[----:B------:R-:W-:Y:S01]  /*0800*/  ULOP3.LUT UR8, UR11, 0x40, URZ, 0xfc, !UPT ;  /* 0x000000400b087892 */ /* 0x000fe2000f8efc3f */
[----:B------:R-:W-:Y:S01]  /*0810*/  CS2R R40, SRZ ;  /* 0x0000000000287805 */ /* 0x000fe2000001ff00 */
[----:B------:R-:W-:Y:S01]  /*0820*/  UIADD3 UR9, UR4, 0x30, URZ ;  /* 0x0000003004097890 */ /* 0x000fe2000fffe03f */
[----:B------:R-:W-:Y:S01]  /*0830*/  CS2R R42, SRZ ;  /* 0x00000000002a7805 */ /* 0x000fe2000001ff00 */
[----:B-1----:R-:W-:Y:S01]  /*0840*/  VIADD R3, R6, 0xffffffe ;  /* 0x0ffffffe06037836 */ /* 0x002fe20000000000 */
[----:B------:R-:W-:Y:S01]  /*0850*/  ULOP3.LUT UR10, UR11, 0x20, URZ, 0xfc, !UPT ;  /* 0x000000200b0a7892 */ /* 0x000fe2000f8efc3f */
[----:B------:R-:W-:Y:S01]  /*0860*/  IMAD.U32 R8, RZ, RZ, UR8 ;  /* 0x00000008ff087e24 */ /* 0x000fe2000f8e00ff */
[----:B------:R-:W-:Y:S01]  /*0870*/  UIADD3 UR4, UR4, 0x10, URZ ;  /* 0x0000001004047890 */ /* 0x000fe2000fffe03f */
[----:B---3--:R-:W-:Y:S01]  /*0880*/  IMAD.SHL.U32 R79, R63, 0x20, RZ ;  /* 0x000000203f4f7824 */ /* 0x008fe200078e00ff */
[----:B------:R-:W-:Y:S01]  /*0890*/  CS2R R44, SRZ ;  /* 0x00000000002c7805 */ /* 0x000fe2000001ff00 */
[----:B------:R-:W1:Y:S01]  /*08a0*/  F2I.FTZ.U32.TRUNC.NTZ R3, R3 ;  /* 0x0000000300037305 */ /* 0x000e62000021f000 */
[----:B------:R-:W-:Y:S01]  /*08b0*/  IABS R11, R8 ;  /* 0x00000008000b7213 */ /* 0x000fe20000000000 */
[----:B--2---:R-:W-:Y:S01]  /*08c0*/  VIADD R4, R7, 0xffffffe ;  /* 0x0ffffffe07047836 */ /* 0x004fe20000000000 */
[----:B------:R-:W-:Y:S01]  /*08d0*/  CS2R R46, SRZ ;  /* 0x00000000002e7805 */ /* 0x000fe2000001ff00 */
[-C--:B------:R-:W-:Y:S01]  /*08e0*/  IMAD R77, R0, R63.reuse, RZ ;  /* 0x0000003f004d7224 */ /* 0x080fe200078e02ff */
[----:B------:R-:W-:Y:S01]  /*08f0*/  CS2R R48, SRZ ;  /* 0x0000000000307805 */ /* 0x000fe2000001ff00 */
[-C--:B------:R-:W-:Y:S01]  /*0900*/  IMAD R75, R60, R63.reuse, RZ ;  /* 0x0000003f3c4b7224 */ /* 0x080fe200078e02ff */
[----:B------:R-:W-:Y:S01]  /*0910*/  CS2R R50, SRZ ;  /* 0x0000000000327805 */ /* 0x000fe2000001ff00 */
[----:B------:R1:W2:Y:S01]  /*0920*/  F2I.FTZ.U32.TRUNC.NTZ R5, R4 ;  /* 0x0000000400057305 */ /* 0x0002a2000021f000 */
[-C--:B------:R-:W-:Y:S01]  /*0930*/  IMAD R73, R59, R63.reuse, RZ ;  /* 0x0000003f3b497224 */ /* 0x080fe200078e02ff */
[----:B------:R-:W-:Y:S01]  /*0940*/  CS2R R52, SRZ ;  /* 0x0000000000347805 */ /* 0x000fe2000001ff00 */
[-C--:B------:R-:W-:Y:S01]  /*0950*/  IMAD R71, R58, R63.reuse, RZ ;  /* 0x0000003f3a477224 */ /* 0x080fe200078e02ff */
[----:B------:R-:W-:Y:S01]  /*0960*/  CS2R R54, SRZ ;  /* 0x0000000000367805 */ /* 0x000fe2000001ff00 */
[-C--:B------:R-:W-:Y:S01]  /*0970*/  IMAD R69, R57, R63.reuse, RZ ;  /* 0x0000003f39457224 */ /* 0x080fe200078e02ff */
[----:B------:R-:W-:Y:S01]  /*0980*/  UIADD3 UR18, UR12, 0x2000, URZ ;  /* 0x000020000c127890 */ /* 0x000fe2000fffe03f */
[----:B------:R-:W-:Y:S01]  /*0990*/  IMAD R67, R56, R63, RZ ;  /* 0x0000003f38437224 */ /* 0x000fe200078e02ff */
[----:B------:R-:W-:Y:S01]  /*09a0*/  ULDC UR16, c[0x0][0x230] ;  /* 0x00008c0000107ab9 */ /* 0x000fe20000000800 */
[----:B-1----:R-:W-:-:S04]  /*09b0*/  IMAD.MOV R4, RZ, RZ, -R3 ;  /* 0x000000ffff047224 */ /* 0x002fc800078e0a03 */
[----:B------:R-:W-:Y:S02]  /*09c0*/  IMAD.MOV.U32 R2, RZ, RZ, R4 ;  /* 0x000000ffff027224 */ /* 0x000fe400078e0004 */
[----:B--2---:R-:W-:Y:S02]  /*09d0*/  IMAD.MOV R7, RZ, RZ, -R5 ;  /* 0x000000ffff077224 */ /* 0x004fe400078e0a05 */
[----:B------:R-:W-:Y:S02]  /*09e0*/  IMAD.MOV.U32 R4, RZ, RZ, RZ ;  /* 0x000000ffff047224 */ /* 0x000fe400078e00ff */
[----:B------:R-:W-:-:S04]  /*09f0*/  IMAD R7, R7, R26, RZ ;  /* 0x0000001a07077224 */ /* 0x000fc800078e02ff */
[----:B------:R-:W-:-:S04]  /*0a00*/  IMAD.HI.U32 R4, R5, R7, R4 ;  /* 0x0000000705047227 */ /* 0x000fc800078e0004 */
[----:B------:R-:W-:Y:S02]  /*0a10*/  IMAD R5, R2, R17, RZ ;  /* 0x0000001102057224 */ /* 0x000fe400078e02ff */
[----:B------:R-:W-:-:S04]  /*0a20*/  IMAD.MOV.U32 R2, RZ, RZ, RZ ;  /* 0x000000ffff027224 */ /* 0x000fc800078e00ff */
[----:B------:R-:W-:-:S04]  /*0a30*/  IMAD.HI.U32 R2, R3, R5, R2 ;  /* 0x0000000503027227 */ /* 0x000fc800078e0002 */
[----:B------:R-:W-:Y:S02]  /*0a40*/  IMAD.U32 R3, RZ, RZ, UR5 ;  /* 0x00000005ff037e24 */ /* 0x000fe4000f8e00ff */
[----:B------:R-:W-:-:S03]  /*0a50*/  IMAD.U32 R5, RZ, RZ, UR6 ;  /* 0x00000006ff057e24 */ /* 0x000fc6000f8e00ff */
[----:B------:R-:W-:Y:S01]  /*0a60*/  IABS R6, R3 ;  /* 0x0000000300067213 */ /* 0x000fe20000000000 */
[----:B------:R-:W-:Y:S01]  /*0a70*/  IMAD.U32 R3, RZ, RZ, UR7 ;  /* 0x00000007ff037e24 */ /* 0x000fe2000f8e00ff */
[----:B------:R-:W-:Y:S01]  /*0a80*/  IABS R7, R5 ;  /* 0x0000000500077213 */ /* 0x000fe20000000000 */
[----:B------:R-:W-:-:S03]  /*0a90*/  IMAD.HI.U32 R5, R4, R13, RZ ;  /* 0x0000000d04057227 */ /* 0x000fc600078e00ff */
[----:B------:R-:W-:Y:S01]  /*0aa0*/  IABS R9, R3 ;  /* 0x0000000300097213 */ /* 0x000fe20000000000 */
[----:B------:R-:W-:-:S04]  /*0ab0*/  IMAD.HI.U32 R3, R2, R6, RZ ;  /* 0x0000000602037227 */ /* 0x000fc800078e00ff */
[----:B------:R-:W-:Y:S02]  /*0ac0*/  IMAD.MOV R10, RZ, RZ, -R5 ;  /* 0x000000ffff0a7224 */ /* 0x000fe400078e0a05 */
[----:B------:R-:W-:-:S04]  /*0ad0*/  IMAD.HI.U32 R4, R2, R7, RZ ;  /* 0x0000000702047227 */ /* 0x000fc800078e00ff */
[----:B------:R-:W-:Y:S02]  /*0ae0*/  IMAD.MOV R5, RZ, RZ, -R3 ;  /* 0x000000ffff057224 */ /* 0x000fe400078e0a03 */
[----:B------:R-:W-:-:S04]  /*0af0*/  IMAD.HI.U32 R3, R2, R9, RZ ;  /* 0x0000000902037227 */ /* 0x000fc800078e00ff */
[----:B------:R-:W-:Y:S02]  /*0b00*/  IMAD.MOV R8, RZ, RZ, -R4 ;  /* 0x000000ffff087224 */ /* 0x000fe400078e0a04 */
[C---:B------:R-:W-:Y:S02]  /*0b10*/  IMAD R13, R26.reuse, R10, R13 ;  /* 0x0000000a1a0d7224 */ /* 0x040fe400078e020d */
[C---:B------:R-:W-:Y:S02]  /*0b20*/  IMAD R4, R17.reuse, R5, R6 ;  /* 0x0000000511047224 */ /* 0x040fe400078e0206 */
[----:B------:R-:W-:Y:S01]  /*0b30*/  IMAD.MOV R10, RZ, RZ, -R3 ;  /* 0x000000ffff0a7224 */ /* 0x000fe200078e0a03 */
[----:B------:R-:W-:Y:S01]  /*0b40*/  ISETP.GT.U32.AND P0, PT, R26, R13, PT ;  /* 0x0000000d1a00720c */ /* 0x000fe20003f04070 */
[----:B------:R-:W-:Y:S01]  /*0b50*/  IMAD.U32 R5, RZ, RZ, UR9 ;  /* 0x00000009ff057e24 */ /* 0x000fe2000f8e00ff */
[----:B------:R-:W-:Y:S01]  /*0b60*/  ISETP.GT.U32.AND P6, PT, R17, R4, PT ;  /* 0x000000041100720c */ /* 0x000fe20003fc4070 */
[----:B------:R-:W-:-:S04]  /*0b70*/  IMAD.HI.U32 R3, R2, R11, RZ ;  /* 0x0000000b02037227 */ /* 0x000fc800078e00ff */
[C---:B------:R-:W-:Y:S02]  /*0b80*/  IMAD R6, R17.reuse, R8, R7 ;  /* 0x0000000811067224 */ /* 0x040fe400078e0207 */
[C---:B------:R-:W-:Y:S01]  /*0b90*/  IMAD R7, R17.reuse, R10, R9 ;  /* 0x0000000a11077224 */ /* 0x040fe200078e0209 */
[----:B------:R-:W-:Y:S01]  /*0ba0*/  IABS R10, R5 ;  /* 0x00000005000a7213 */ /* 0x000fe20000000000 */
[----:B------:R-:W-:Y:S01]  /*0bb0*/  IMAD.MOV R8, RZ, RZ, -R3 ;  /* 0x000000ffff087224 */ /* 0x000fe200078e0a03 */
[C---:B------:R-:W-:Y:S01]  /*0bc0*/  ISETP.GT.U32.AND P4, PT, R17.reuse, R6, PT ;  /* 0x000000061100720c */ /* 0x040fe20003f84070 */
[----:B------:R-:W-:Y:S01]  /*0bd0*/  IMAD.U32 R3, RZ, RZ, UR10 ;  /* 0x0000000aff037e24 */ /* 0x000fe2000f8e00ff */
[----:B------:R-:W-:Y:S01]  /*0be0*/  ISETP.GT.U32.AND P5, PT, R17, R7, PT ;  /* 0x000000071100720c */ /* 0x000fe20003fa4070 */
[----:B------:R-:W-:Y:S02]  /*0bf0*/  IMAD.U32 R9, RZ, RZ, UR11 ;  /* 0x0000000bff097e24 */ /* 0x000fe4000f8e00ff */
[----:B------:R-:W-:Y:S01]  /*0c00*/  IMAD.U32 R5, RZ, RZ, UR4 ;  /* 0x00000004ff057e24 */ /* 0x000fe2000f8e00ff */
[----:B------:R-:W-:Y:S01]  /*0c10*/  IABS R18, R3 ;  /* 0x0000000300127213 */ /* 0x000fe20000000000 */
[----:B------:R-:W-:Y:S01]  /*0c20*/  IMAD.HI.U32 R3, R2, R10, RZ ;  /* 0x0000000a02037227 */ /* 0x000fe200078e00ff */
[----:B------:R-:W-:-:S02]  /*0c30*/  IABS R23, R9 ;  /* 0x0000000900177213 */ /* 0x000fc40000000000 */
[----:B------:R-:W-:Y:S01]  /*0c40*/  IABS R19, R5 ;  /* 0x0000000500137213 */ /* 0x000fe20000000000 */
[C---:B------:R-:W-:Y:S02]  /*0c50*/  IMAD R8, R17.reuse, R8, R11 ;  /* 0x0000000811087224 */ /* 0x040fe400078e020b */
[----:B------:R-:W-:Y:S02]  /*0c60*/  IMAD.MOV R11, RZ, RZ, -R3 ;  /* 0x000000ffff0b7224 */ /* 0x000fe400078e0a03 */
[----:B------:R-:W-:Y:S01]  /*0c70*/  IMAD.HI.U32 R3, R2, R18, RZ ;  /* 0x0000001202037227 */ /* 0x000fe200078e00ff */
[----:B------:R-:W-:-:S03]  /*0c80*/  ISETP.GT.U32.AND P1, PT, R17, R8, PT ;  /* 0x000000081100720c */ /* 0x000fc60003f24070 */
[----:B------:R-:W-:-:S04]  /*0c90*/  IMAD.HI.U32 R5, R2, R19, RZ ;  /* 0x0000001302057227 */ /* 0x000fc800078e00ff */
[----:B------:R-:W-:-:S04]  /*0ca0*/  IMAD.HI.U32 R9, R2, R23, RZ ;  /* 0x0000001702097227 */ /* 0x000fc800078e00ff */
[C---:B------:R-:W-:Y:S02]  /*0cb0*/  IMAD R2, R17.reuse, R11, R10 ;  /* 0x0000000b11027224 */ /* 0x040fe400078e020a */
[----:B------:R-:W-:Y:S02]  /*0cc0*/  IMAD.MOV R3, RZ, RZ, -R3 ;  /* 0x000000ffff037224 */ /* 0x000fe400078e0a03 */
[----:B------:R-:W-:Y:S01]  /*0cd0*/  IMAD.MOV R10, RZ, RZ, -R5 ;  /* 0x000000ffff0a7224 */ /* 0x000fe200078e0a05 */
[C---:B------:R-:W-:Y:S01]  /*0ce0*/  ISETP.GT.U32.AND P2, PT, R17.reuse, R2, PT ;  /* 0x000000021100720c */ /* 0x040fe20003f44070 */
[----:B------:R-:W-:Y:S01]  /*0cf0*/  IMAD.MOV R24, RZ, RZ, -R9 ;  /* 0x000000ffff187224 */ /* 0x000fe200078e0a09 */
[----:B------:R-:W-:Y:S01]  /*0d00*/  SHF.R.U32.HI R5, RZ, 0x2, R14 ;  /* 0x00000002ff057819 */ /* 0x000fe2000001160e */
[C---:B------:R-:W-:Y:S01]  /*0d10*/  IMAD R9, R17.reuse, R3, R18 ;  /* 0x0000000311097224 */ /* 0x040fe200078e0212 */
[----:B------:R-:W-:Y:S01]  /*0d20*/  LOP3.LUT R18, R16, 0x3fe, RZ, 0xc0, !PT ;  /* 0x000003fe10127812 */ /* 0x000fe200078ec0ff */
[C---:B------:R-:W-:Y:S01]  /*0d30*/  IMAD R10, R17.reuse, R10, R19 ;  /* 0x0000000a110a7224 */ /* 0x040fe200078e0213 */
[----:B------:R-:W-:Y:S01]  /*0d40*/  SHF.R.S32.HI R3, RZ, 0x1f, R12 ;  /* 0x0000001fff037819 */ /* 0x000fe2000001140c */
[C---:B------:R-:W-:Y:S01]  /*0d50*/  IMAD R11, R17.reuse, R24, R23 ;  /* 0x00000018110b7224 */ /* 0x040fe200078e0217 */
[C---:B------:R-:W-:Y:S01]  /*0d60*/  ISETP.GT.U32.AND P3, PT, R17.reuse, R9, PT ;  /* 0x000000091100720c */ /* 0x040fe20003f64070 */
[--C-:B------:R-:W-:Y:S01]  /*0d70*/  @!P6 IMAD.IADD R4, R4, 0x1, -R17.reuse ;  /* 0x000000010404e824 */ /* 0x100fe200078e0a11 */
[C---:B------:R-:W-:Y:S01]  /*0d80*/  ISETP.GT.U32.AND P6, PT, R17.reuse, R10, PT ;  /* 0x0000000a1100720c */ /* 0x040fe20003fc4070 */
[--C-:B------:R-:W-:Y:S01]  /*0d90*/  @!P4 IMAD.IADD R6, R6, 0x1, -R17.reuse ;  /* 0x000000010606c824 */ /* 0x100fe200078e0a11 */
[----:B------:R-:W-:Y:S01]  /*0da0*/  ISETP.GT.U32.AND P4, PT, R17, R11, PT ;  /* 0x0000000b1100720c */ /* 0x000fe20003f84070 */
[--C-:B------:R-:W-:Y:S01]  /*0db0*/  @!P5 IMAD.IADD R7, R7, 0x1, -R17.reuse ;  /* 0x000000010707d824 */ /* 0x100fe200078e0a11 */
[C---:B------:R-:W-:Y:S01]  /*0dc0*/  ISETP.GT.U32.AND P5, PT, R17.reuse, R4, PT ;  /* 0x000000041100720c */ /* 0x040fe20003fa4070 */
[----:B------:R-:W-:Y:S01]  /*0dd0*/  @!P1 IMAD.IADD R8, R8, 0x1, -R17 ;  /* 0x0000000108089824 */ /* 0x000fe200078e0a11 */
[----:B------:R-:W-:Y:S01]  /*0de0*/  ISETP.GT.U32.AND P1, PT, R17, R6, PT ;  /* 0x000000061100720c */ /* 0x000fe20003f24070 */
[--C-:B------:R-:W-:Y:S01]  /*0df0*/  @!P0 IMAD.IADD R13, R13, 0x1, -R26.reuse ;  /* 0x000000010d0d8824 */ /* 0x100fe200078e0a1a */
[----:B------:R-:W-:Y:S01]  /*0e00*/  LOP3.LUT R18, R18, 0x30, R5, 0x78, !PT ;  /* 0x0000003012127812 */ /* 0x000fe200078e7805 */
[--C-:B------:R-:W-:Y:S01]  /*0e10*/  @!P2 IMAD.IADD R2, R2, 0x1, -R17.reuse ;  /* 0x000000010202a824 */ /* 0x100fe200078e0a11 */
[----:B------:R-:W-:Y:S01]  /*0e20*/  ISETP.GT.U32.AND P2, PT, R17, R7, PT ;  /* 0x000000071100720c */ /* 0x000fe20003f44070 */
[--C-:B------:R-:W-:Y:S01]  /*0e30*/  @!P3 IMAD.IADD R9, R9, 0x1, -R17.reuse ;  /* 0x000000010909b824 */ /* 0x100fe200078e0a11 */
[----:B------:R-:W-:Y:S01]  /*0e40*/  ISETP.GT.U32.AND P0, PT, R26, R13, PT ;  /* 0x0000000d1a00720c */ /* 0x000fe20003f04070 */
[--C-:B------:R-:W-:Y:S01]  /*0e50*/  @!P6 IMAD.IADD R10, R10, 0x1, -R17.reuse ;  /* 0x000000010a0ae824 */ /* 0x100fe200078e0a11 */
[----:B------:R-:W-:Y:S01]  /*0e60*/  ISETP.GT.U32.AND P3, PT, R17, R8, PT ;  /* 0x000000081100720c */ /* 0x000fe20003f64070 */
[--C-:B------:R-:W-:Y:S01]  /*0e70*/  @!P4 IMAD.IADD R11, R11, 0x1, -R17.reuse ;  /* 0x000000010b0bc824 */ /* 0x100fe200078e0a11 */
[C---:B------:R-:W-:Y:S01]  /*0e80*/  ISETP.GT.U32.AND P4, PT, R17.reuse, R2, PT ;  /* 0x000000021100720c */ /* 0x040fe20003f84070 */
[--C-:B------:R-:W-:Y:S01]  /*0e90*/  @!P5 IMAD.IADD R4, R4, 0x1, -R17.reuse ;  /* 0x000000010404d824 */ /* 0x100fe200078e0a11 */
[C---:B------:R-:W-:Y:S01]  /*0ea0*/  ISETP.GT.U32.AND P5, PT, R17.reuse, R9, PT ;  /* 0x000000091100720c */ /* 0x040fe20003fa4070 */
[--C-:B------:R-:W-:Y:S01]  /*0eb0*/  @!P1 IMAD.IADD R6, R6, 0x1, -R17.reuse ;  /* 0x0000000106069824 */ /* 0x100fe200078e0a11 */
[C---:B------:R-:W-:Y:S01]  /*0ec0*/  ISETP.GT.U32.AND P6, PT, R17.reuse, R10, PT ;  /* 0x0000000a1100720c */ /* 0x040fe20003fc4070 */
[----:B------:R-:W-:Y:S01]  /*0ed0*/  IMAD.SHL.U32 R19, R14, 0x40, RZ ;  /* 0x000000400e137824 */ /* 0x000fe200078e00ff */
[----:B------:R-:W-:Y:S01]  /*0ee0*/  ISETP.GT.U32.AND P1, PT, R17, R11, PT ;  /* 0x0000000b1100720c */ /* 0x000fe20003f24070 */
[--C-:B------:R-:W-:Y:S01]  /*0ef0*/  @!P2 IMAD.IADD R7, R7, 0x1, -R17.reuse ;  /* 0x000000010707a824 */ /* 0x100fe200078e0a11 */
[----:B------:R-:W-:Y:S01]  /*0f00*/  ISETP.NE.AND P2, PT, R20, RZ, PT ;  /* 0x000000ff1400720c */ /* 0x000fe20003f45270 */
[----:B------:R-:W-:Y:S01]  /*0f10*/  @!P0 IMAD.IADD R13, R13, 0x1, -R26 ;  /* 0x000000010d0d8824 */ /* 0x000fe200078e0a1a */
[----:B------:R-:W-:Y:S01]  /*0f20*/  ISETP.GE.AND P0, PT, R15, RZ, PT ;  /* 0x000000ff0f00720c */ /* 0x000fe20003f06270 */
[--C-:B------:R-:W-:Y:S01]  /*0f30*/  @!P3 IMAD.IADD R8, R8, 0x1, -R17.reuse ;  /* 0x000000010808b824 */ /* 0x100fe200078e0a11 */
[----:B------:R-:W-:Y:S01]  /*0f40*/  ISETP.LE.AND P3, PT, RZ, UR5, PT ;  /* 0x00000005ff007c0c */ /* 0x000fe2000bf63270 */
[--C-:B------:R-:W-:Y:S01]  /*0f50*/  @!P4 IMAD.IADD R2, R2, 0x1, -R17.reuse ;  /* 0x000000010202c824 */ /* 0x100fe200078e0a11 */
[----:B------:R-:W-:Y:S01]  /*0f60*/  LOP3.LUT R5, RZ, R21, RZ, 0x33, !PT ;  /* 0x00000015ff057212 */ /* 0x000fe200078e33ff */
[--C-:B------:R-:W-:Y:S01]  /*0f70*/  @!P5 IMAD.IADD R9, R9, 0x1, -R17.reuse ;  /* 0x000000010909d824 */ /* 0x100fe200078e0a11 */
[----:B------:R-:W-:Y:S01]  /*0f80*/  ISETP.LE.AND P5, PT, RZ, UR9, PT ;  /* 0x00000009ff007c0c */ /* 0x000fe2000bfa3270 */
[--C-:B------:R-:W-:Y:S01]  /*0f90*/  @!P6 IMAD.IADD R10, R10, 0x1, -R17.reuse ;  /* 0x000000010a0ae824 */ /* 0x100fe200078e0a11 */
[----:B------:R-:W-:Y:S01]  /*0fa0*/  ISETP.LE.AND P6, PT, RZ, UR8, PT ;  /* 0x00000008ff007c0c */ /* 0x000fe2000bfc3270 */
[----:B------:R-:W-:Y:S01]  /*0fb0*/  @!P1 IMAD.IADD R11, R11, 0x1, -R17 ;  /* 0x000000010b0b9824 */ /* 0x000fe200078e0a11 */
[----:B------:R-:W-:Y:S01]  /*0fc0*/  ISETP.NE.AND P1, PT, R21, RZ, PT ;  /* 0x000000ff1500720c */ /* 0x000fe20003f25270 */
[----:B------:R-:W1:Y:S01]  /*0fd0*/  LDC R17, c[0x0][0x240] ;  /* 0x00009000ff117b82 */ /* 0x000e620000000800 */
[----:B------:R-:W-:Y:S01]  /*0fe0*/  ISETP.LE.AND P4, PT, RZ, UR11, PT ;  /* 0x0000000bff007c0c */ /* 0x000fe2000bf83270 */
[----:B------:R-:W-:Y:S01]  /*0ff0*/  @!P0 IMAD.MOV R13, RZ, RZ, -R13 ;  /* 0x000000ffff0d8224 */ /* 0x000fe200078e0a0d */
[----:B------:R-:W-:Y:S01]  /*1000*/  ISETP.LE.AND P0, PT, RZ, UR6, PT ;  /* 0x00000006ff007c0c */ /* 0x000fe2000bf03270 */
[----:B------:R-:W-:Y:S01]  /*1010*/  @!P3 IMAD.MOV R4, RZ, RZ, -R4 ;  /* 0x000000ffff04b224 */ /* 0x000fe200078e0a04 */
[----:B------:R-:W-:-:S02]  /*1020*/  @!P2 LOP3.LUT R13, RZ, R20, RZ, 0x33, !PT ;  /* 0x00000014ff0da212 */ /* 0x000fc400078e33ff */
[----:B------:R-:W-:Y:S02]  /*1030*/  CS2R R24, SRZ ;  /* 0x0000000000187805 */ /* 0x000fe4000001ff00 */
[----:B------:R-:W-:Y:S01]  /*1040*/  ISETP.LE.AND P2, PT, RZ, UR7, PT ;  /* 0x00000007ff007c0c */ /* 0x000fe2000bf43270 */
[----:B------:R-:W-:Y:S01]  /*1050*/  @!P5 IMAD.MOV R2, RZ, RZ, -R2 ;  /* 0x000000ffff02d224 */ /* 0x000fe200078e0a02 */
[C---:B------:R-:W-:Y:S01]  /*1060*/  SEL R4, R5.reuse, R4, !P1 ;  /* 0x0000000405047207 */ /* 0x040fe20004800000 */
[----:B------:R-:W-:Y:S01]  /*1070*/  @!P6 IMAD.MOV R8, RZ, RZ, -R8 ;  /* 0x000000ffff08e224 */ /* 0x000fe200078e0a08 */
[----:B------:R-:W-:Y:S01]  /*1080*/  ISETP.LE.AND P3, PT, RZ, UR10, PT ;  /* 0x0000000aff007c0c */ /* 0x000fe2000bf63270 */
[----:B------:R-:W-:Y:S01]  /*1090*/  ULDC.64 UR6, c[0x0][0x210] ;  /* 0x0000840000067ab9 */ /* 0x000fe20000000a00 */
[C---:B------:R-:W-:Y:S01]  /*10a0*/  SEL R2, R5.reuse, R2, !P1 ;  /* 0x0000000205027207 */ /* 0x040fe20004800000 */
[----:B------:R-:W-:Y:S01]  /*10b0*/  @!P4 IMAD.MOV R11, RZ, RZ, -R11 ;  /* 0x000000ffff0bc224 */ /* 0x000fe200078e0a0b */
[----:B------:R-:W-:Y:S01]  /*10c0*/  SEL R8, R5, R8, !P1 ;  /* 0x0000000805087207 */ /* 0x000fe20004800000 */
[----:B------:R-:W-:Y:S01]  /*10d0*/  @!P0 IMAD.MOV R6, RZ, RZ, -R6 ;  /* 0x000000ffff068224 */ /* 0x000fe200078e0a06 */
[----:B------:R-:W-:Y:S01]  /*10e0*/  ISETP.LE.AND P0, PT, RZ, UR4, PT ;  /* 0x00000004ff007c0c */ /* 0x000fe2000bf03270 */
[----:B------:R-:W-:Y:S01]  /*10f0*/  ULDC UR4, c[0x0][0x234] ;  /* 0x00008d0000047ab9 */ /* 0x000fe20000000800 */
[----:B------:R-:W-:Y:S01]  /*1100*/  LEA.HI R3, R3, R12, RZ, 0x5 ;  /* 0x0000000c03037211 */ /* 0x000fe200078f28ff */
[----:B------:R-:W-:Y:S01]  /*1110*/  @!P2 IMAD.MOV R7, RZ, RZ, -R7 ;  /* 0x000000ffff07a224 */ /* 0x000fe200078e0a07 */
[----:B------:R-:W-:-:S02]  /*1120*/  SEL R6, R5, R6, !P1 ;  /* 0x0000000605067207 */ /* 0x000fc40004800000 */
[----:B------:R-:W-:Y:S02]  /*1130*/  CS2R R26, SRZ ;  /* 0x00000000001a7805 */ /* 0x000fe4000001ff00 */
[----:B------:R-:W-:Y:S01]  /*1140*/  LOP3.LUT R19, R22, 0x1000, R19, 0xf8, !PT ;  /* 0x0000100016137812 */ /* 0x000fe200078ef813 */
[----:B-1----:R-:W-:Y:S01]  /*1150*/  IMAD R4, R4, R17, RZ ;  /* 0x0000001104047224 */ /* 0x002fe200078e02ff */
[C---:B------:R-:W-:Y:S01]  /*1160*/  SEL R7, R5.reuse, R7, !P1 ;  /* 0x0000000705077207 */ /* 0x040fe20004800000 */
[----:B------:R-:W-:Y:S01]  /*1170*/  @!P3 IMAD.MOV R9, RZ, RZ, -R9 ;  /* 0x000000ffff09b224 */ /* 0x000fe200078e0a09 */
[----:B------:R-:W-:Y:S01]  /*1180*/  LOP3.LUT R23, R0, 0x8, RZ, 0xfc, !PT ;  /* 0x0000000800177812 */ /* 0x000fe200078efcff */
[----:B------:R-:W-:Y:S01]  /*1190*/  IMAD R6, R6, R17, RZ ;  /* 0x0000001106067224 */ /* 0x000fe200078e02ff */
[C---:B0-----:R-:W-:Y:S01]  /*11a0*/  LEA R62, P6, R4.reuse, R92, 0x1 ;  /* 0x0000005c043e7211 */ /* 0x041fe200078c08ff */
[----:B------:R-:W-:Y:S01]  /*11b0*/  @!P0 IMAD.MOV R10, RZ, RZ, -R10 ;  /* 0x000000ffff0a8224 */ /* 0x000fe200078e0a0a */
[----:B------:R-:W-:Y:S01]  /*11c0*/  SEL R9, R5, R9, !P1 ;  /* 0x0000000905097207 */ /* 0x000fe20004800000 */
[----:B------:R-:W-:Y:S01]  /*11d0*/  IMAD R7, R7, R17, RZ ;  /* 0x0000001107077224 */ /* 0x000fe200078e02ff */
[----:B------:R-:W-:Y:S01]  /*11e0*/  LEA.HI.X.SX32 R85, R4, R93, 0x1, P6 ;  /* 0x0000005d04557211 */ /* 0x000fe200030f0eff */
[-C--:B------:R-:W-:Y:S01]  /*11f0*/  IMAD R8, R8, R17.reuse, RZ ;  /* 0x0000001108087224 */ /* 0x080fe200078e02ff */
[----:B------:R-:W0:Y:S01]  /*1200*/  LDC R4, c[0x0][0x23c] ;  /* 0x00008f00ff047b82 */ /* 0x000e220000000800 */
[C---:B------:R-:W-:Y:S01]  /*1210*/  SEL R10, R5.reuse, R10, !P1 ;  /* 0x0000000a050a7207 */ /* 0x040fe20004800000 */
[----:B------:R-:W-:Y:S01]  /*1220*/  IMAD R89, R2, R17, RZ ;  /* 0x0000001102597224 */ /* 0x000fe200078e02ff */
[----:B------:R-:W-:Y:S01]  /*1230*/  SEL R5, R5, R11, !P1 ;  /* 0x0000000b05057207 */ /* 0x000fe20004800000 */
[-C--:B------:R-:W-:Y:S01]  /*1240*/  IMAD R9, R9, R17.reuse, RZ ;  /* 0x0000001109097224 */ /* 0x080fe200078e02ff */
[-C--:B------:R-:W-:Y:S01]  /*1250*/  LEA R64, P1, R6, R92.reuse, 0x1 ;  /* 0x0000005c06407211 */ /* 0x080fe200078208ff */
[-C--:B------:R-:W-:Y:S01]  /*1260*/  IMAD R97, R10, R17.reuse, RZ ;  /* 0x000000110a617224 */ /* 0x080fe200078e02ff */
[-C--:B------:R-:W-:Y:S01]  /*1270*/  LEA R16, P2, R7, R92.reuse, 0x1 ;  /* 0x0000005c07107211 */ /* 0x080fe200078408ff */
[----:B------:R-:W-:Y:S01]  /*1280*/  IMAD R11, R13, UR4, RZ ;  /* 0x000000040d0b7c24 */ /* 0x000fe2000f8e02ff */
[-C--:B------:R-:W-:Y:S01]  /*1290*/  LEA R12, P3, R8, R92.reuse, 0x1 ;  /* 0x0000005c080c7211 */ /* 0x080fe200078608ff */
[----:B------:R-:W-:Y:S01]  /*12a0*/  IMAD R5, R5, R17, RZ ;  /* 0x0000001105057224 */ /* 0x000fe200078e02ff */
[-C--:B------:R-:W-:Y:S01]  /*12b0*/  LEA R70, P4, R89, R92.reuse, 0x1 ;  /* 0x0000005c59467211 */ /* 0x080fe200078808ff */
[----:B------:R-:W-:Y:S01]  /*12c0*/  IMAD R65, R23, R63, RZ ;  /* 0x0000003f17417224 */ /* 0x000fe200078e02ff */
[----:B------:R-:W-:-:S02]  /*12d0*/  LEA R10, P5, R9, R92, 0x1 ;  /* 0x0000005c090a7211 */ /* 0x000fc400078a08ff */
[-C--:B------:R-:W-:Y:S02]  /*12e0*/  LEA R76, P6, R97, R92.reuse, 0x1 ;  /* 0x0000005c614c7211 */ /* 0x080fe400078c08ff */
[-C--:B------:R-:W-:Y:S02]  /*12f0*/  LEA.HI.X.SX32 R87, R6, R93.reuse, 0x1, P1 ;  /* 0x0000005d06577211 */ /* 0x080fe400008f0eff */
[----:B------:R-:W-:Y:S02]  /*1300*/  LOP3.LUT R21, R14, 0x1f, RZ, 0xc0, !PT ;  /* 0x0000001f0e157812 */ /* 0x000fe400078ec0ff */
[----:B------:R-:W-:Y:S02]  /*1310*/  LOP3.LUT R22, R0, 0x4, RZ, 0xfc, !PT ;  /* 0x0000000400167812 */ /* 0x000fe400078efcff */
[----:B------:R-:W-:Y:S01]  /*1320*/  LEA R2, P0, R11, UR6, 0x1 ;  /* 0x000000060b027c11 */ /* 0x000fe2000f8008ff */
[----:B0-----:R-:W-:Y:S01]  /*1330*/  IMAD.SHL.U32 R83, R4, 0x20, RZ ;  /* 0x0000002004537824 */ /* 0x001fe200078e00ff */
[----:B------:R-:W-:Y:S01]  /*1340*/  LEA R86, P1, R5, R92, 0x1 ;  /* 0x0000005c05567211 */ /* 0x000fe200078208ff */
[----:B------:R-:W-:Y:S01]  /*1350*/  IMAD R81, R21, R4, RZ ;  /* 0x0000000415517224 */ /* 0x000fe200078e02ff */
[----:B------:R-:W-:Y:S01]  /*1360*/  LEA.HI.X.SX32 R17, R7, R93, 0x1, P2 ;  /* 0x0000005d07117211 */ /* 0x000fe200010f0eff */
[----:B------:R-:W-:Y:S01]  /*1370*/  IMAD R63, R22, R63, RZ ;  /* 0x0000003f163f7224 */ /* 0x000fe200078e02ff */
[----:B------:R-:W-:-:S02]  /*1380*/  LEA.HI.X.SX32 R13, R8, R93, 0x1, P3 ;  /* 0x0000005d080d7211 */ /* 0x000fc400018f0eff */
[-C--:B------:R-:W-:Y:S02]  /*1390*/  LEA.HI.X.SX32 R89, R89, R93.reuse, 0x1, P4 ;  /* 0x0000005d59597211 */ /* 0x080fe400020f0eff */
[-C--:B------:R-:W-:Y:S02]  /*13a0*/  LEA.HI.X.SX32 R99, R9, R93.reuse, 0x1, P5 ;  /* 0x0000005d09637211 */ /* 0x080fe400028f0eff */
[-C--:B------:R-:W-:Y:S02]  /*13b0*/  LEA.HI.X.SX32 R97, R97, R93.reuse, 0x1, P6 ;  /* 0x0000005d61617211 */ /* 0x080fe400030f0eff */
[----:B------:R-:W-:Y:S02]  /*13c0*/  LEA.HI.X.SX32 R93, R5, R93, 0x1, P1 ;  /* 0x0000005d055d7211 */ /* 0x000fe400008f0eff */
[----:B------:R-:W-:Y:S02]  /*13d0*/  LEA.HI.X.SX32 R11, R11, UR7, 0x1, P0 ;  /* 0x000000070b0b7c11 */ /* 0x000fe400080f0eff */
[----:B------:R-:W-:-:S02]  /*13e0*/  SHF.R.S32.HI R20, RZ, 0x5, R3 ;  /* 0x00000005ff147819 */ /* 0x000fc40000011403 */
[----:B------:R-:W-:-:S07]  /*13f0*/  LOP3.LUT R61, R19, 0x40, RZ, 0x3c, !PT ;  /* 0x00000040133d7812 */ /* 0x000fce00078e3cff */
.L_x_1:
[----:B------:R-:W-:Y:S01]  /*1400*/  ISETP.GE.AND P1, PT, R23, UR16, PT ;  /* 0x0000001017007c0c */ /* 0x000fe2000bf26270 */
[----:B------:R-:W-:Y:S01]  /*1410*/  IMAD.MOV.U32 R3, RZ, RZ, R11 ;  /* 0x000000ffff037224 */ /* 0x000fe200078e000b */
[----:B------:R-:W-:Y:S02]  /*1420*/  PRMT R80, RZ, 0x7610, R80 ;  /* 0x00007610ff507816 */ /* 0x000fe40000000050 */
[----:B------:R-:W-:Y:S01]  /*1430*/  ISETP.GE.AND P0, PT, R0, UR16, PT ;  /* 0x0000001000007c0c */ /* 0x000fe2000bf06270 */
[----:B------:R-:W-:Y:S01]  /*1440*/  IMAD.WIDE R90, R65, 0x2, R2 ;  /* 0x00000002415a7825 */ /* 0x000fe200078e0202 */
[----:B------:R-:W-:Y:S02]  /*1450*/  PRMT R84, RZ, 0x7610, R84 ;  /* 0x00007610ff547816 */ /* 0x000fe40000000054 */
[----:B------:R-:W-:Y:S01]  /*1460*/  PRMT R78, RZ, 0x7610, R78 ;  /* 0x00007610ff4e7816 */ /* 0x000fe2000000004e */
[----:B------:R-:W-:-:S04]  /*1470*/  IMAD.WIDE R8, R73, 0x2, R2 ;  /* 0x0000000249087825 */ /* 0x000fc800078e0202 */
[----:B------:R-:W2:Y:S01]  /*1480*/  @!P1 LDG.E.U16 R80, desc[UR14][R90.64] ;  /* 0x0000000e5a509981 */ /* 0x000ea2000c1e1500 */
[----:B------:R-:W-:Y:S01]  /*1490*/  ISETP.GE.AND P1, PT, R59, UR16, PT ;  /* 0x000000103b007c0c */ /* 0x000fe2000bf26270 */
[----:B------:R-:W-:-:S05]  /*14a0*/  IMAD.WIDE R4, R77, 0x2, R2 ;  /* 0x000000024d047825 */ /* 0x000fca00078e0202 */
[----:B------:R0:W3:Y:S01]  /*14b0*/  @!P0 LDG.E.U16 R78, desc[UR14][R4.64] ;  /* 0x0000000e044e8981 */ /* 0x0000e2000c1e1500 */
[----:B------:R-:W-:-:S06]  /*14c0*/  ISETP.GE.AND P0, PT, R57, UR16, PT ;  /* 0x0000001039007c0c */ /* 0x000fcc000bf06270 */
[----:B------:R-:W4:Y:S01]  /*14d0*/  @!P1 LDG.E.U16 R84, desc[UR14][R8.64] ;  /* 0x0000000e08549981 */ /* 0x000f22000c1e1500 */
[----:B------:R-:W-:Y:S01]  /*14e0*/  PRMT R82, RZ, 0x7610, R82 ;  /* 0x00007610ff527816 */ /* 0x000fe20000000052 */
[----:B------:R-:W-:-:S05]  /*14f0*/  IMAD.WIDE R6, R69, 0x2, R2 ;  /* 0x0000000245067825 */ /* 0x000fca00078e0202 */
[----:B------:R1:W5:Y:S01]  /*1500*/  @!P0 LDG.E.U16 R82, desc[UR14][R6.64] ;  /* 0x0000000e06528981 */ /* 0x000362000c1e1500 */
[----:B------:R-:W-:Y:S01]  /*1510*/  ISETP.GE.AND P0, PT, R22, UR16, PT ;  /* 0x0000001016007c0c */ /* 0x000fe2000bf06270 */
[----:B0-----:R-:W-:Y:S01]  /*1520*/  IMAD.WIDE R4, R63, 0x2, R2 ;  /* 0x000000023f047825 */ /* 0x001fe200078e0202 */
[----:B------:R-:W-:Y:S02]  /*1530*/  PRMT R72, RZ, 0x7610, R72 ;  /* 0x00007610ff487816 */ /* 0x000fe40000000048 */
[----:B------:R-:W-:-:S09]  /*1540*/  PRMT R66, RZ, 0x7610, R66 ;  /* 0x00007610ff427816 */ /* 0x000fd20000000042 */
[----:B------:R0:W5:Y:S01]  /*1550*/  @!P0 LDG.E.U16 R72, desc[UR14][R4.64] ;  /* 0x0000000e04488981 */ /* 0x000162000c1e1500 */
[----:B------:R-:W-:Y:S01]  /*1560*/  ISETP.GE.AND P0, PT, R56, UR16, PT ;  /* 0x0000001038007c0c */ /* 0x000fe2000bf06270 */
[----:B-1----:R-:W-:Y:S01]  /*1570*/  IMAD.WIDE R6, R67, 0x2, R2 ;  /* 0x0000000243067825 */ /* 0x002fe200078e0202 */
[----:B------:R-:W-:Y:S02]  /*1580*/  ISETP.GE.AND P1, PT, R58, UR16, PT ;  /* 0x000000103a007c0c */ /* 0x000fe4000bf26270 */
[----:B------:R-:W-:-:S09]  /*1590*/  PRMT R68, RZ, 0x7610, R68 ;  /* 0x00007610ff447816 */ /* 0x000fd20000000044 */
[----:B------:R-:W5:Y:S01]  /*15a0*/  @!P0 LDG.E.U16 R66, desc[UR14][R6.64] ;  /* 0x0000000e06428981 */ /* 0x000f62000c1e1500 */
[----:B------:R-:W-:Y:S01]  /*15b0*/  ISETP.GE.AND P0, PT, R60, UR16, PT ;  /* 0x000000103c007c0c */ /* 0x000fe2000bf06270 */
[----:B------:R-:W-:Y:S01]  /*15c0*/  IMAD.WIDE R8, R71, 0x2, R2 ;  /* 0x0000000247087825 */ /* 0x000fe200078e0202 */
[----:B------:R-:W-:-:S03]  /*15d0*/  PRMT R74, RZ, 0x7610, R74 ;  /* 0x00007610ff4a7816 */ /* 0x000fc6000000004a */
[----:B0-----:R-:W-:Y:S01]  /*15e0*/  IMAD.WIDE R4, R75, 0x2, R2 ;  /* 0x000000024b047825 */ /* 0x001fe200078e0202 */
[----:B------:R-:W5:Y:S07]  /*15f0*/  @!P1 LDG.E.U16 R68, desc[UR14][R8.64] ;  /* 0x0000000e08449981 */ /* 0x000f6e000c1e1500 */
[----:B------:R0:W5:Y:S01]  /*1600*/  @!P0 LDG.E.U16 R74, desc[UR14][R4.64] ;  /* 0x0000000e044a8981 */ /* 0x000162000c1e1500 */
[----:B------:R-:W-:Y:S01]  /*1610*/  BAR.SYNC.DEFER_BLOCKING 0x0 ;  /* 0x0000000000007b1d */ /* 0x000fe20000010000 */
[----:B------:R-:W-:-:S02]  /*1620*/  ISETP.GE.AND P1, PT, R21, UR16, PT ;  /* 0x0000001015007c0c */ /* 0x000fc4000bf26270 */
[----:B------:R-:W-:Y:S01]  /*1630*/  PRMT R95, RZ, 0x7610, R95 ;  /* 0x00007610ff5f7816 */ /* 0x000fe2000000005f */
[----:B0-----:R-:W-:Y:S02]  /*1640*/  IMAD.MOV.U32 R4, RZ, RZ, R86 ;  /* 0x000000ffff047224 */ /* 0x001fe400078e0056 */
[----:B------:R-:W-:Y:S02]  /*1650*/  IMAD.MOV.U32 R5, RZ, RZ, R93 ;  /* 0x000000ffff057224 */ /* 0x000fe400078e005d */
[----:B------:R-:W-:-:S06]  /*1660*/  IMAD.WIDE R6, R81, 0x2, R4 ;  /* 0x0000000251067825 */ /* 0x000fcc00078e0204 */
[----:B------:R0:W5:Y:S02]  /*1670*/  @!P1 LDG.E.U16 R95, desc[UR14][R6.64] ;  /* 0x0000000e065f9981 */ /* 0x000164000c1e1500 */
[----:B0-----:R-:W-:Y:S02]  /*1680*/  IMAD.MOV.U32 R6, RZ, RZ, R76 ;  /* 0x000000ffff067224 */ /* 0x001fe400078e004c */
[--C-:B------:R-:W-:Y:S01]  /*1690*/  IMAD.MOV.U32 R7, RZ, RZ, R97.reuse ;  /* 0x000000ffff077224 */ /* 0x100fe200078e0061 */
[----:B------:R-:W-:Y:S01]  /*16a0*/  PRMT R97, RZ, 0x7610, R97 ;  /* 0x00007610ff617816 */ /* 0x000fe20000000061 */
[----:B------:R-:W-:-:S05]  /*16b0*/  IMAD.WIDE R8, R81, 0x2, R6 ;  /* 0x0000000251087825 */ /* 0x000fca00078e0206 */
[----:B------:R0:W5:Y:S02]  /*16c0*/  @!P1 LDG.E.U16 R97, desc[UR14][R8.64] ;  /* 0x0000000e08619981 */ /* 0x000164000c1e1500 */
[----:B0-----:R-:W-:Y:S02]  /*16d0*/  IMAD.MOV.U32 R8, RZ, RZ, R10 ;  /* 0x000000ffff087224 */ /* 0x001fe400078e000a */
[--C-:B------:R-:W-:Y:S01]  /*16e0*/  IMAD.MOV.U32 R9, RZ, RZ, R99.reuse ;  /* 0x000000ffff097224 */ /* 0x100fe200078e0063 */
[----:B------:R-:W-:Y:S01]  /*16f0*/  PRMT R99, RZ, 0x7610, R99 ;  /* 0x00007610ff637816 */ /* 0x000fe20000000063 */
[----:B------:R-:W-:Y:S01]  /*1700*/  IMAD.WIDE R10, R81, 0x2, R8 ;  /* 0x00000002510a7825 */ /* 0x000fe200078e0208 */
[----:B------:R-:W-:-:S04]  /*1710*/  PRMT R101, RZ, 0x7610, R101 ;  /* 0x00007610ff657816 */ /* 0x000fc80000000065 */
[----:B------:R0:W5:Y:S01]  /*1720*/  @!P1 LDG.E.U16 R99, desc[UR14][R10.64] ;  /* 0x0000000e0a639981 */ /* 0x000162000c1e1500 */
[----:B------:R-:W-:Y:S01]  /*1730*/  PRMT R103, RZ, 0x7610, R103 ;  /* 0x00007610ff677816 */ /* 0x000fe20000000067 */
[----:B------:R-:W-:Y:S01]  /*1740*/  IMAD.WIDE R90, R81, 0x2, R12 ;  /* 0x00000002515a7825 */ /* 0x000fe200078e020c */
[----:B------:R-:W-:-:S03]  /*1750*/  PRMT R105, RZ, 0x7610, R105 ;  /* 0x00007610ff697816 */ /* 0x000fc60000000069 */
[----:B------:R-:W-:Y:S01]  /*1760*/  IMAD.MOV.U32 R86, RZ, RZ, R64 ;  /* 0x000000ffff567224 */ /* 0x000fe200078e0040 */
[----:B------:R-:W5:Y:S01]  /*1770*/  @!P1 LDG.E.U16 R103, desc[UR14][R90.64] ;  /* 0x0000000e5a679981 */ /* 0x000f62000c1e1500 */
[----:B0-----:R-:W-:Y:S02]  /*1780*/  IMAD.MOV.U32 R10, RZ, RZ, R70 ;  /* 0x000000ffff0a7224 */ /* 0x001fe400078e0046 */
[----:B------:R-:W-:Y:S02]  /*1790*/  IMAD.MOV.U32 R11, RZ, RZ, R89 ;  /* 0x000000ffff0b7224 */ /* 0x000fe400078e0059 */
[C---:B------:R-:W-:Y:S01]  /*17a0*/  IMAD.WIDE R88, R81.reuse, 0x2, R10 ;  /* 0x0000000251587825 */ /* 0x040fe200078e020a */
[----:B------:R-:W-:Y:S02]  /*17b0*/  PRMT R107, RZ, 0x7610, R107 ;  /* 0x00007610ff6b7816 */ /* 0x000fe4000000006b */
[----:B------:R-:W-:Y:S01]  /*17c0*/  PRMT R109, RZ, 0x7610, R109 ;  /* 0x00007610ff6d7816 */ /* 0x000fe2000000006d */
[C---:B------:R-:W-:Y:S01]  /*17d0*/  IMAD.WIDE R92, R81.reuse, 0x2, R16 ;  /* 0x00000002515c7825 */ /* 0x040fe200078e0210 */
[----:B------:R0:W5:Y:S04]  /*17e0*/  @!P1 LDG.E.U16 R101, desc[UR14][R88.64] ;  /* 0x0000000e58659981 */ /* 0x000168000c1e1500 */
[----:B------:R-:W5:Y:S01]  /*17f0*/  @!P1 LDG.E.U16 R105, desc[UR14][R92.64] ;  /* 0x0000000e5c699981 */ /* 0x000f62000c1e1500 */
[----:B0-----:R-:W-:-:S05]  /*1800*/  IMAD.WIDE R88, R81, 0x2, R86 ;  /* 0x0000000251587825 */ /* 0x001fca00078e0256 */
[----:B------:R-:W5:Y:S04]  /*1810*/  @!P1 LDG.E.U16 R107, desc[UR14][R88.64] ;  /* 0x0000000e586b9981 */ /* 0x000f68000c1e1500 */
[----:B----4-:R0:W-:Y:S02]  /*1820*/  STS.U16 [R19+UR12+0xc00], R84 ;  /* 0x000c005413007988 */ /* 0x0101e4000800040c */
[----:B0-----:R-:W-:-:S04]  /*1830*/  IMAD.MOV.U32 R84, RZ, RZ, R62 ;  /* 0x000000ffff547224 */ /* 0x001fc800078e003e */
[----:B------:R-:W-:-:S05]  /*1840*/  IMAD.WIDE R90, R81, 0x2, R84 ;  /* 0x00000002515a7825 */ /* 0x000fca00078e0254 */
[----:B------:R-:W4:Y:S04]  /*1850*/  @!P1 LDG.E.U16 R109, desc[UR14][R90.64] ;  /* 0x0000000e5a6d9981 */ /* 0x000f28000c1e1500 */
[----:B---3--:R-:W-:Y:S04]  /*1860*/  STS.U16 [R19+UR12], R78 ;  /* 0x0000004e13007988 */ /* 0x008fe8000800040c */
[----:B--2---:R-:W-:Y:S04]  /*1870*/  STS.U16 [R19+UR12+0x400], R80 ;  /* 0x0004005013007988 */ /* 0x004fe8000800040c */
[----:B-----5:R-:W-:Y:S04]  /*1880*/  STS.U16 [R19+UR12+0x800], R82 ;  /* 0x0008005213007988 */ /* 0x020fe8000800040c */
[----:B------:R-:W-:Y:S04]  /*1890*/  STS.U16 [R61+UR12+0x200], R72 ;  /* 0x000200483d007988 */ /* 0x000fe8000800040c */
[----:B------:R-:W-:Y:S04]  /*18a0*/  STS.U16 [R61+UR12+0x600], R66 ;  /* 0x000600423d007988 */ /* 0x000fe8000800040c */
[----:B------:R-:W-:Y:S04]  /*18b0*/  STS.U16 [R61+UR12+0xa00], R68 ;  /* 0x000a00443d007988 */ /* 0x000fe8000800040c */
[----:B------:R-:W-:Y:S04]  /*18c0*/  STS.U16 [R61+UR12+0xe00], R74 ;  /* 0x000e004a3d007988 */ /* 0x000fe8000800040c */
[----:B------:R-:W-:Y:S04]  /*18d0*/  STS.U16 [R18+UR12+0x2000], R95 ;  /* 0x0020005f12007988 */ /* 0x000fe8000800040c */
[----:B------:R-:W-:Y:S04]  /*18e0*/  STS.U16 [R18+UR12+0x2400], R97 ;  /* 0x0024006112007988 */ /* 0x000fe8000800040c */
[----:B------:R0:W-:Y:S04]  /*18f0*/  STS.U16 [R18+UR12+0x2800], R99 ;  /* 0x0028006312007988 */ /* 0x0001e8000800040c */
[----:B------:R1:W-:Y:S04]  /*1900*/  STS.U16 [R18+UR12+0x3000], R103 ;  /* 0x0030006712007988 */ /* 0x0003e8000800040c */
[----:B------:R1:W-:Y:S04]  /*1910*/  STS.U16 [R18+UR12+0x2c00], R101 ;  /* 0x002c006512007988 */ /* 0x0003e8000800040c */
[----:B------:R1:W-:Y:S04]  /*1920*/  STS.U16 [R18+UR12+0x3400], R105 ;  /* 0x0034006912007988 */ /* 0x0003e8000800040c */
[----:B------:R1:W-:Y:S01]  /*1930*/  STS.U16 [R18+UR12+0x3800], R107 ;  /* 0x0038006b12007988 */ /* 0x0003e2000800040c */
[----:B------:R-:W-:-:S02]  /*1940*/  USHF.L.U32 UR4, UR17, 0x6, URZ ;  /* 0x0000000611047899 */ /* 0x000fc4000800063f */
[----:B------:R-:W-:Y:S02]  /*1950*/  USHF.L.U32 UR5, UR17, 0x5, URZ ;  /* 0x0000000511057899 */ /* 0x000fe4000800063f */
[----:B------:R-:W-:Y:S02]  /*1960*/  ULOP3.LUT UR4, UR4, 0x100, URZ, 0xc0, !UPT ;  /* 0x0000010004047892 */ /* 0x000fe4000f8ec03f */
[----:B------:R-:W-:Y:S02]  /*1970*/  ULOP3.LUT UR5, UR5, 0x100, URZ, 0xc0, !UPT ;  /* 0x0000010005057892 */ /* 0x000fe4000f8ec03f */
[----:B------:R-:W-:Y:S02]  /*1980*/  ULEA.HI UR4, UR12, UR4, URZ, 0x1c ;  /* 0x000000040c047291 */ /* 0x000fe4000f8fe03f */
[----:B------:R-:W-:Y:S02]  /*1990*/  ULEA.HI UR5, UR18, UR5, URZ, 0x1c ;  /* 0x0000000512057291 */ /* 0x000fe4000f8fe03f */
[----:B------:R-:W-:-:S02]  /*19a0*/  ULOP3.LUT UR4, UR4, 0x3fff, URZ, 0xc0, !UPT ;  /* 0x00003fff04047892 */ /* 0x000fc4000f8ec03f */
[----:B------:R-:W-:Y:S01]  /*19b0*/  ULOP3.LUT UR6, UR5, 0x3fff, URZ, 0xc0, !UPT ;  /* 0x00003fff05067892 */ /* 0x000fe2000f8ec03f */
[----:B------:R-:W-:Y:S02]  /*19c0*/  UMOV UR7, 0x80000020 ;  /* 0x8000002000077882 */ /* 0x000fe40000000000 */
[----:B------:R-:W-:Y:S01]  /*19d0*/  UMOV UR5, 0x40000040 ;  /* 0x4000004000057882 */ /* 0x000fe20000000000 */
[----:B------:R-:W-:Y:S01]  /*19e0*/  UMOV UR8, 0x80 ;  /* 0x0000008000087882 */ /* 0x000fe20000000000 */
[----:B------:R-:W-:Y:S01]  /*19f0*/  UMOV UR9, 0x40000040 ;  /* 0x4000004000097882 */ /* 0x000fe20000000000 */
[----:B------:R-:W-:Y:S01]  /*1a00*/  UMOV UR10, 0xfffffffe ;  /* 0xfffffffe000a7882 */ /* 0x000fe20000000000 */
[----:B------:R-:W-:Y:S01]  /*1a10*/  UMOV UR11, 0x7fffffdf ;  /* 0x7fffffdf000b7882 */ /* 0x000fe20000000000 */
[----:B----4-:R1:W-:Y:S01]  /*1a20*/  STS.U16 [R18+UR12+0x3c00], R109 ;  /* 0x003c006d12007988 */ /* 0x0103e2000800040c */
[----:B------:R2:W-:Y:S06]  /*1a30*/  MEMBAR.ALL.CTA ;  /* 0x0000000000007992 */ /* 0x0005ec0000008000 */
[----:B--2---:R-:W2:Y:S02]  /*1a40*/  FENCE.VIEW.ASYNC.S ;  /* 0x00000000000073c6 */ /* 0x004ea40000000000 */
[----:B--2---:R-:W-:Y:S06]  /*1a50*/  BAR.SYNC.DEFER_BLOCKING 0x0 ;  /* 0x0000000000007b1d */ /* 0x004fec0000010000 */
[----:B------:R-:W-:-:S06]  /*1a60*/  WARPGROUP.ARRIVE ;  /* 0x00000000000079c5 */ /* 0x000fcc0000000000 */
[----:B------:R-:W-:Y:S01]  /*1a70*/  HGMMA.64x64x16.F32 R24, gdesc[UR4].tnspA, R24 ;  /* 0x20e00000041879f0 */ /* 0x000fe20008700818 */
[----:B------:R-:W-:Y:S01]  /*1a80*/  UMOV UR5, URZ ;  /* 0x0000003f00057c82 */ /* 0x000fe20008000000 */
[----:B------:R-:W-:Y:S01]  /*1a90*/  UMOV UR7, URZ ;  /* 0x0000003f00077c82 */ /* 0x000fe20008000000 */
[----:B------:R-:W-:Y:S02]  /*1aa0*/  UIADD3.64 UR4, UR4, UR8, URZ ;  /* 0x0000000804047297 */ /* 0x000fe4000fffe03f */
[----:B------:R-:W-:Y:S01]  /*1ab0*/  UIADD3.64 UR6, UR6, -UR10, URZ ;  /* 0x8000000a06067297 */ /* 0x000fe2000fffe03f */
[----:B------:R-:W-:-:S05]  /*1ac0*/  VIADD R20, R20, 0xffffffff ;  /* 0xffffffff14147836 */ /* 0x000fca0000000000 */
[----:B------:R-:W-:-:S03]  /*1ad0*/  ISETP.NE.U32.AND P0, PT, R20, RZ, PT ;  /* 0x000000ff1400720c */ /* 0x000fc60003f05070 */
[----:B------:R-:W-:Y:S01]  /*1ae0*/  HGMMA.64x64x16.F32 R24, gdesc[UR4].tnspA, R24, gsb0 ;  /* 0x20e00000041879f0 */ /* 0x000fe20008000818 */
[----:B------:R-:W-:Y:S01]  /*1af0*/  IMAD.WIDE R88, R83, 0x2, R10 ;  /* 0x0000000253587825 */ /* 0x000fe200078e020a */
[----:B------:R-:W-:-:S03]  /*1b00*/  UIADD3 UR16, UR16, -0x20, URZ ;  /* 0xffffffe010107890 */ /* 0x000fc6000fffe03f */
[----:B------:R-:W-:-:S04]  /*1b10*/  IMAD.WIDE R86, R83, 0x2, R86 ;  /* 0x0000000253567825 */ /* 0x000fc800078e0256 */
[----:B------:R-:W-:-:S04]  /*1b20*/  IMAD.WIDE R10, R83, 0x2, R8 ;  /* 0x00000002530a7825 */ /* 0x000fc800078e0208 */
[----:B------:R-:W-:-:S04]  /*1b30*/  IMAD.WIDE R84, R83, 0x2, R84 ;  /* 0x0000000253547825 */ /* 0x000fc800078e0254 */
[----:B------:R-:W-:-:S04]  /*1b40*/  IMAD.WIDE R6, R83, 0x2, R6 ;  /* 0x0000000253067825 */ /* 0x000fc800078e0206 */
[----:B------:R-:W-:-:S04]  /*1b50*/  IMAD.WIDE R4, R83, 0x2, R4 ;  /* 0x0000000253047825 */ /* 0x000fc800078e0204 */
[----:B------:R-:W-:-:S04]  /*1b60*/  IMAD.WIDE R2, R79, 0x2, R2 ;  /* 0x000000024f027825 */ /* 0x000fc800078e0202 */
[----:B------:R-:W-:Y:S02]  /*1b70*/  IMAD.MOV.U32 R64, RZ, RZ, R86 ;  /* 0x000000ffff407224 */ /* 0x000fe400078e0056 */
[----:B0-----:R-:W-:Y:S02]  /*1b80*/  IMAD.MOV.U32 R99, RZ, RZ, R11 ;  /* 0x000000ffff637224 */ /* 0x001fe400078e000b */
[----:B------:R-:W-:Y:S02]  /*1b90*/  IMAD.MOV.U32 R62, RZ, RZ, R84 ;  /* 0x000000ffff3e7224 */ /* 0x000fe400078e0054 */
[----:B------:R-:W-:-:S04]  /*1ba0*/  IMAD.WIDE R16, R83, 0x2, R16 ;  /* 0x0000000253107825 */ /* 0x000fc800078e0210 */
[----:B------:R-:W-:-:S04]  /*1bb0*/  IMAD.WIDE R12, R83, 0x2, R12 ;  /* 0x00000002530c7825 */ /* 0x000fc800078e020c */
[----:B------:R-:W-:Y:S02]  /*1bc0*/  IMAD.MOV.U32 R70, RZ, RZ, R88 ;  /* 0x000000ffff467224 */ /* 0x000fe400078e0058 */
[----:B------:R-:W-:Y:S02]  /*1bd0*/  IMAD.MOV.U32 R76, RZ, RZ, R6 ;  /* 0x000000ffff4c7224 */ /* 0x000fe400078e0006 */
[----:B------:R-:W-:Y:S02]  /*1be0*/  IMAD.MOV.U32 R97, RZ, RZ, R7 ;  /* 0x000000ffff617224 */ /* 0x000fe400078e0007 */
[----:B------:R-:W-:Y:S02]  /*1bf0*/  IMAD.MOV.U32 R86, RZ, RZ, R4 ;  /* 0x000000ffff567224 */ /* 0x000fe400078e0004 */
[----:B------:R-:W-:Y:S02]  /*1c00*/  IMAD.MOV.U32 R93, RZ, RZ, R5 ;  /* 0x000000ffff5d7224 */ /* 0x000fe400078e0005 */
[----:B------:R-:W-:Y:S01]  /*1c10*/  IMAD.MOV.U32 R11, RZ, RZ, R3 ;  /* 0x000000ffff0b7224 */ /* 0x000fe200078e0003 */
[----:B------:R-:W-:-:S02]  /*1c20*/  WARPGROUP.DEPBAR.LE gsb0, 0x0 ;  /* 0x00008000000079c5 */ /* 0x000fc40000010000 */
[----:B-1----:R-:W-:Y:S05]  /*1c30*/  @P0 BRA `(.L_x_1) ;  /* 0xfffffff400f00947 */ /* 0x002fea000383ffff */
[----:B------:R-:W-:Y:S02]  /*1c40*/  F2FP.F16.F32.PACK_AB R4, R31, R27 ;  /* 0x0000001b1f04723e */ /* 0x000fe400000000ff */
[----:B------:R-:W-:Y:S02]  /*1c50*/  F2FP.F16.F32.PACK_AB R8, R30, R26 ;  /* 0x0000001a1e08723e */ /* 0x000fe400000000ff */
[----:B------:R-:W-:Y:S02]  /*1c60*/  F2FP.F16.F32.PACK_AB R16, R29, R25 ;  /* 0x000000191d10723e */ /* 0x000fe400000000ff */
[----:B------:R-:W-:Y:S02]  /*1c70*/  F2FP.F16.F32.PACK_AB R7, R55, R51 ;  /* 0x000000333707723e */ /* 0x000fe400000000ff */
[----:B------:R-:W-:Y:S02]  /*1c80*/  F2FP.F16.F32.PACK_AB R6, R47, R43 ;  /* 0x0000002b2f06723e */ /* 0x000fe400000000ff */
[----:B------:R-:W-:-:S02]  /*1c90*/  F2FP.F16.F32.PACK_AB R5, R39, R35 ;  /* 0x000000232705723e */ /* 0x000fc400000000ff */
        /* <DEDUP_REMOVED lines=9> */
[----:B------:R-:W-:-:S07]  /*1d30*/  F2FP.F16.F32.PACK_AB R24, R28, R24 ;  /* 0x000000181c18723e */ /* 0x000fce00000000ff */
.L_x_0:
[C---:B------:R-:W-:Y:S01]  /*1d40*/  LOP3.LUT R2, R14.reuse, 0x100, RZ, 0xc0, !PT ;  /* 0x000001000e027812 */ /* 0x040fe200078ec0ff */
[----:B------:R-:W-:Y:S01]  /*1d50*/  BAR.SYNC.DEFER_BLOCKING 0x0 ;  /* 0x0000000000007b1d */ /* 0x000fe20000010000 */
[----:B------:R-:W-:Y:S02]  /*1d60*/  IMAD.SHL.U32 R3, R14, 0x400, RZ ;  /* 0x000004000e037824 */ /* 0x000fe400078e00ff */
[----:B------:R-:W-:Y:S01]  /*1d70*/  R2UR UR4, R2 ;  /* 0x00000000020472ca */ /* 0x000fe200000e0000 */
[C---:B------:R-:W-:Y:S02]  /*1d80*/  IMAD.SHL.U32 R2, R14.reuse, 0x8, RZ ;  /* 0x000000080e027824 */ /* 0x040fe400078e00ff */
[C---:B------:R-:W-:Y:S01]  /*1d90*/  IMAD.SHL.U32 R12, R14.reuse, 0x4, RZ ;  /* 0x000000040e0c7824 */ /* 0x040fe200078e00ff */
[----:B------:R-:W-:Y:S01]  /*1da0*/  LOP3.LUT R3, R3, 0x6000, RZ, 0xc0, !PT ;  /* 0x0000600003037812 */ /* 0x000fe200078ec0ff */
[----:B------:R-:W-:Y:S01]  /*1db0*/  IMAD.SHL.U32 R20, R14, 0x1000, RZ ;  /* 0x000010000e147824 */ /* 0x000fe200078e00ff */
[----:B------:R-:W-:Y:S01]  /*1dc0*/  LOP3.LUT R13, R2, 0x700, RZ, 0xc0, !PT ;  /* 0x00000700020d7812 */ /* 0x000fe200078ec0ff */
[C---:B------:R-:W-:Y:S01]  /*1dd0*/  IMAD.SHL.U32 R2, R14.reuse, 0x20, RZ ;  /* 0x000000200e027824 */ /* 0x040fe200078e00ff */
[----:B------:R-:W0:Y:S01]  /*1de0*/  LDC R21, c[0x0][0x248] ;  /* 0x00009200ff157b82 */ /* 0x000e220000000800 */
[----:B------:R-:W-:Y:S01]  /*1df0*/  ULDC UR6, c[0x0][0x244] ;  /* 0x0000910000067ab9 */ /* 0x000fe20000000800 */
[----:B------:R-:W-:Y:S01]  /*1e00*/  LOP3.LUT R12, R13, 0x70, R12, 0xf8, !PT ;  /* 0x000000700d0c7812 */ /* 0x000fe200078ef80c */
[----:B------:R-:W-:Y:S01]  /*1e10*/  IMAD.SHL.U32 R13, R14, 0x10, RZ ;  /* 0x000000100e0d7824 */ /* 0x000fe200078e00ff */
[----:B------:R-:W-:Y:S01]  /*1e20*/  LOP3.LUT R20, R20, 0x6000, RZ, 0xc0, !PT ;  /* 0x0000600014147812 */ /* 0x000fe200078ec0ff */
[----:B------:R-:W-:Y:S01]  /*1e30*/  ULEA UR5, UR4, UR12, 0x4 ;  /* 0x0000000c04057291 */ /* 0x000fe2000f8e203f */
[----:B------:R-:W-:Y:S01]  /*1e40*/  LOP3.LUT R3, R3, 0x60, R2, 0xf8, !PT ;  /* 0x0000006003037812 */ /* 0x000fe200078ef802 */
[----:B------:R-:W-:Y:S01]  /*1e50*/  USHF.R.U32.HI UR4, URZ, 0x3, UR4 ;  /* 0x000000033f047899 */ /* 0x000fe20008011604 */
[----:B------:R-:W-:Y:S01]  /*1e60*/  LOP3.LUT R14, R20, 0xff0, R13, 0xf8, !PT ;  /* 0x00000ff0140e7812 */ /* 0x000fe200078ef80d */
[----:B------:R-:W-:Y:S01]  /*1e70*/  ULDC.64 UR8, c[0x0][0x228] ;  /* 0x00008a0000087ab9 */ /* 0x000fe20000000a00 */
[----:B------:R-:W-:Y:S01]  /*1e80*/  LOP3.LUT R13, R3, R12, RZ, 0x3c, !PT ;  /* 0x0000000c030d7212 */ /* 0x000fe200078e3cff */
[C---:B------:R-:W-:Y:S01]  /*1e90*/  IMAD R3, R15.reuse, UR6, RZ ;  /* 0x000000060f037c24 */ /* 0x040fe2000f8e02ff */
[----:B------:R-:W-:Y:S01]  /*1ea0*/  ISETP.GE.AND P0, PT, R15, UR8, PT ;  /* 0x000000080f007c0c */ /* 0x000fe2000bf06270 */
[----:B------:R-:W-:Y:S01]  /*1eb0*/  IMAD.U32 R15, RZ, RZ, UR13 ;  /* 0x0000000dff0f7e24 */ /* 0x000fe2000f8e00ff */
[----:B------:R-:W-:Y:S01]  /*1ec0*/  LOP3.LUT R48, R14, UR4, RZ, 0x3c, !PT ;  /* 0x000000040e307c12 */ /* 0x000fe2000f8e3cff */
[----:B------:R1:W-:Y:S01]  /*1ed0*/  STS.128 [R13+UR5], R24 ;  /* 0x000000180d007988 */ /* 0x0003e20008000c05 */
[----:B------:R-:W-:Y:S01]  /*1ee0*/  LOP3.LUT R12, R0, UR13, RZ, 0xfc, !PT ;  /* 0x0000000d000c7c12 */ /* 0x000fe2000f8efcff */
[----:B------:R-:W-:Y:S01]  /*1ef0*/  ULDC.64 UR6, c[0x0][0x220] ;  /* 0x0000880000067ab9 */ /* 0x000fe20000000a00 */
[----:B------:R-:W-:Y:S01]  /*1f00*/  LOP3.LUT R49, R48, 0x40, RZ, 0x3c, !PT ;  /* 0x0000004030317812 */ /* 0x000fe200078e3cff */
[----:B------:R-:W-:Y:S01]  /*1f10*/  STS.128 [R13+UR5+0x800], R16 ;  /* 0x000800100d007988 */ /* 0x000fe20008000c05 */
[----:B------:R-:W-:-:S02]  /*1f20*/  LEA R2, P1, R3, UR6, 0x1 ;  /* 0x0000000603027c11 */ /* 0x000fc4000f8208ff */
[C---:B------:R-:W-:Y:S01]  /*1f30*/  ISETP.LT.AND P3, PT, R12.reuse, UR9, !P0 ;  /* 0x000000090c007c0c */ /* 0x040fe2000c761270 */
[----:B------:R2:W-:Y:S01]  /*1f40*/  STS.128 [R13+UR5+0x80], R8 ;  /* 0x000080080d007988 */ /* 0x0005e20008000c05 */
[----:B0-----:R-:W-:Y:S01]  /*1f50*/  IMAD R34, R12, R21, RZ ;  /* 0x000000150c227224 */ /* 0x001fe200078e02ff */
[----:B------:R-:W-:Y:S02]  /*1f60*/  LEA.HI.X.SX32 R3, R3, UR7, 0x1, P1 ;  /* 0x0000000703037c11 */ /* 0x000fe400088f0eff */
[----:B------:R0:W-:Y:S01]  /*1f70*/  STS.128 [R13+UR5+0x880], R4 ;  /* 0x000880040d007988 */ /* 0x0001e20008000c05 */
[C-C-:B------:R-:W-:Y:S02]  /*1f80*/  LOP3.LUT R12, R15.reuse, 0x8, R0.reuse, 0xfe, !PT ;  /* 0x000000080f0c7812 */ /* 0x140fe400078efe00 */
[----:B------:R-:W-:Y:S01]  /*1f90*/  LOP3.LUT R36, R15, 0x78, R0, 0xfe, !PT ;  /* 0x000000780f247812 */ /* 0x000fe200078efe00 */
[----:B------:R-:W-:Y:S01]  /*1fa0*/  BAR.SYNC.DEFER_BLOCKING 0x0 ;  /* 0x0000000000007b1d */ /* 0x000fe20000010000 */
[----:B------:R-:W-:-:S02]  /*1fb0*/  ISETP.LT.AND P4, PT, R12, UR9, !P0 ;  /* 0x000000090c007c0c */ /* 0x000fc4000c781270 */
[C-C-:B------:R-:W-:Y:S02]  /*1fc0*/  LOP3.LUT R20, R15.reuse, 0x74, R0.reuse, 0xfe, !PT ;  /* 0x000000740f147812 */ /* 0x140fe400078efe00 */
[C-C-:B-1----:R-:W-:Y:S02]  /*1fd0*/  LOP3.LUT R26, R15.reuse, 0x70, R0.reuse, 0xfe, !PT ;  /* 0x000000700f1a7812 */ /* 0x142fe400078efe00 */
[C-C-:B------:R-:W-:Y:S02]  /*1fe0*/  LOP3.LUT R22, R15.reuse, 0x6c, R0.reuse, 0xfe, !PT ;  /* 0x0000006c0f167812 */ /* 0x140fe400078efe00 */
[C-C-:B--2---:R-:W-:Y:S02]  /*1ff0*/  LOP3.LUT R8, R15.reuse, 0x4, R0.reuse, 0xfe, !PT ;  /* 0x000000040f087812 */ /* 0x144fe400078efe00 */
[----:B------:R-:W-:Y:S01]  /*2000*/  LOP3.LUT R47, R15, 0x68, R0, 0xfe, !PT ;  /* 0x000000680f2f7812 */ /* 0x000fe200078efe00 */
[-C--:B0-----:R-:W-:Y:S01]  /*2010*/  IMAD R13, R12, R21.reuse, RZ ;  /* 0x000000150c0d7224 */ /* 0x081fe200078e02ff */
[C---:B------:R-:W-:Y:S01]  /*2020*/  ISETP.LT.AND P1, PT, R8.reuse, UR9, !P0 ;  /* 0x0000000908007c0c */ /* 0x040fe2000c721270 */
[----:B------:R-:W-:Y:S01]  /*2030*/  IMAD R11, R8, R21, RZ ;  /* 0x00000015080b7224 */ /* 0x000fe200078e02ff */
[----:B------:R-:W-:-:S02]  /*2040*/  LEA R8, P2, R34, R2, 0x1 ;  /* 0x0000000222087211 */ /* 0x000fc400078408ff */
[----:B------:R-:W-:Y:S02]  /*2050*/  LOP3.LUT R23, R15, 0x64, R0, 0xfe, !PT ;  /* 0x000000640f177812 */ /* 0x000fe400078efe00 */
[----:B------:R-:W-:Y:S01]  /*2060*/  LEA.HI.X.SX32 R9, R34, R3, 0x1, P2 ;  /* 0x0000000322097211 */ /* 0x000fe200010f0eff */
[----:B------:R-:W-:Y:S01]  /*2070*/  IMAD R34, R21, 0x20, R34 ;  /* 0x0000002015227824 */ /* 0x000fe200078e0222 */
[----:B------:R-:W-:Y:S02]  /*2080*/  LEA R10, P5, R11, R2, 0x1 ;  /* 0x000000020b0a7211 */ /* 0x000fe400078a08ff */
[C-C-:B------:R-:W-:Y:S01]  /*2090*/  LOP3.LUT R24, R15.reuse, 0x60, R0.reuse, 0xfe, !PT ;  /* 0x000000600f187812 */ /* 0x140fe200078efe00 */
[----:B------:R-:W0:Y:S01]  /*20a0*/  LDS.128 R16, [R48+UR12] ;  /* 0x0000000c30107984 */ /* 0x000e220008000c00 */
[C-C-:B------:R-:W-:Y:S02]  /*20b0*/  LOP3.LUT R25, R15.reuse, 0x5c, R0.reuse, 0xfe, !PT ;  /* 0x0000005c0f197812 */ /* 0x140fe400078efe00 */
[C-C-:B------:R-:W-:Y:S01]  /*20c0*/  LOP3.LUT R27, R15.reuse, 0x58, R0.reuse, 0xfe, !PT ;  /* 0x000000580f1b7812 */ /* 0x140fe200078efe00 */
[----:B------:R-:W1:Y:S01]  /*20d0*/  LDS.128 R4, [R49+UR12] ;  /* 0x0000000c31047984 */ /* 0x000e620008000c00 */
[----:B------:R-:W-:-:S02]  /*20e0*/  LOP3.LUT R37, R15, 0x54, R0, 0xfe, !PT ;  /* 0x000000540f257812 */ /* 0x000fc400078efe00 */
[C-C-:B------:R-:W-:Y:S02]  /*20f0*/  LOP3.LUT R38, R15.reuse, 0x50, R0.reuse, 0xfe, !PT ;  /* 0x000000500f267812 */ /* 0x140fe400078efe00 */
[C-C-:B------:R-:W-:Y:S02]  /*2100*/  LOP3.LUT R39, R15.reuse, 0x4c, R0.reuse, 0xfe, !PT ;  /* 0x0000004c0f277812 */ /* 0x140fe400078efe00 */
[C-C-:B------:R-:W-:Y:S02]  /*2110*/  LOP3.LUT R40, R15.reuse, 0x48, R0.reuse, 0xfe, !PT ;  /* 0x000000480f287812 */ /* 0x140fe400078efe00 */
[C-C-:B------:R-:W-:Y:S02]  /*2120*/  LOP3.LUT R41, R15.reuse, 0x44, R0.reuse, 0xfe, !PT ;  /* 0x000000440f297812 */ /* 0x140fe400078efe00 */
[C-C-:B------:R-:W-:Y:S02]  /*2130*/  LOP3.LUT R42, R15.reuse, 0x40, R0.reuse, 0xfe, !PT ;  /* 0x000000400f2a7812 */ /* 0x140fe400078efe00 */
        /* <DEDUP_REMOVED lines=11> */
[C-C-:B------:R-:W-:Y:S01]  /*21f0*/  LOP3.LUT R30, R15.reuse, 0x14, R0.reuse, 0xfe, !PT ;  /* 0x000000140f1e7812 */ /* 0x140fe200078efe00 */
[----:B0-----:R0:W-:Y:S01]  /*2200*/  @P3 STG.E.U16 desc[UR14][R8.64], R16 ;  /* 0x0000001008003986 */ /* 0x0011e2000c10150e */
[----:B------:R-:W-:-:S02]  /*2210*/  LOP3.LUT R14, R15, 0x10, R0, 0xfe, !PT ;  /* 0x000000100f0e7812 */ /* 0x000fc400078efe00 */
[----:B------:R-:W-:Y:S02]  /*2220*/  LEA R12, P3, R13, R2, 0x1 ;  /* 0x000000020d0c7211 */ /* 0x000fe400078608ff */
[----:B------:R-:W-:Y:S02]  /*2230*/  LOP3.LUT R0, R15, 0xc, R0, 0xfe, !PT ;  /* 0x0000000c0f007812 */ /* 0x000fe400078efe00 */
[-C--:B------:R-:W-:Y:S02]  /*2240*/  LEA.HI.X.SX32 R11, R11, R3.reuse, 0x1, P5 ;  /* 0x000000030b0b7211 */ /* 0x080fe400028f0eff */
[----:B------:R-:W-:Y:S02]  /*2250*/  LEA.HI.X.SX32 R13, R13, R3, 0x1, P3 ;  /* 0x000000030d0d7211 */ /* 0x000fe400018f0eff */
[C---:B------:R-:W-:Y:S01]  /*2260*/  ISETP.LT.AND P3, PT, R0.reuse, UR9, !P0 ;  /* 0x0000000900007c0c */ /* 0x040fe2000c761270 */
[-C--:B------:R-:W-:Y:S01]  /*2270*/  IMAD R0, R0, R21.reuse, RZ ;  /* 0x0000001500007224 */ /* 0x080fe200078e02ff */
[----:B------:R-:W-:Y:S01]  /*2280*/  ISETP.LT.AND P2, PT, R29, UR9, !P0 ;  /* 0x000000091d007c0c */ /* 0x000fe2000c741270 */
[----:B-1----:R1:W-:Y:S01]  /*2290*/  @P1 STG.E.U16 desc[UR14][R10.64], R4 ;  /* 0x000000040a001986 */ /* 0x0023e2000c10150e */
[C---:B------:R-:W-:Y:S01]  /*22a0*/  IMAD R29, R14.reuse, R21, RZ ;  /* 0x000000150e1d7224 */ /* 0x040fe200078e02ff */
[----:B------:R-:W-:-:S02]  /*22b0*/  ISETP.LT.AND P1, PT, R14, UR9, !P0 ;  /* 0x000000090e007c0c */ /* 0x000fc4000c721270 */
[----:B0-----:R-:W-:Y:S02]  /*22c0*/  PRMT R9, R16, 0x7632, R9 ;  /* 0x0000763210097816 */ /* 0x001fe40000000009 */
[-C--:B------:R-:W-:Y:S02]  /*22d0*/  LEA R14, P5, R0, R2.reuse, 0x1 ;  /* 0x00000002000e7211 */ /* 0x080fe400078a08ff */
[----:B------:R-:W-:Y:S01]  /*22e0*/  LEA R8, P6, R29, R2, 0x1 ;  /* 0x000000021d087211 */ /* 0x000fe200078c08ff */
[----:B------:R0:W-:Y:S01]  /*22f0*/  @P4 STG.E.U16 desc[UR14][R12.64], R9 ;  /* 0x000000090c004986 */ /* 0x0001e2000c10150e */
[C---:B------:R-:W-:Y:S01]  /*2300*/  ISETP.LT.AND P4, PT, R30.reuse, UR9, !P0 ;  /* 0x000000091e007c0c */ /* 0x040fe2000c781270 */
[----:B------:R-:W-:Y:S01]  /*2310*/  IMAD R30, R30, R21, RZ ;  /* 0x000000151e1e7224 */ /* 0x000fe200078e02ff */
[----:B-1----:R-:W-:Y:S01]  /*2320*/  PRMT R11, R4, 0x7632, R11 ;  /* 0x00007632040b7816 */ /* 0x002fe2000000000b */
[----:B------:R-:W-:Y:S01]  /*2330*/  IMAD R4, R21, 0x4, R34 ;  /* 0x0000000415047824 */ /* 0x000fe200078e0222 */
[----:B------:R-:W-:Y:S01]  /*2340*/  LEA.HI.X.SX32 R15, R0, R3, 0x1, P5 ;  /* 0x00000003000f7211 */ /* 0x000fe200028f0eff */
[-C--:B------:R-:W-:Y:S01]  /*2350*/  IMAD R0, R32, R21.reuse, RZ ;  /* 0x0000001520007224 */ /* 0x080fe200078e02ff */
[C---:B------:R-:W-:Y:S01]  /*2360*/  ISETP.LT.AND P5, PT, R28.reuse, UR9, !P0 ;  /* 0x000000091c007c0c */ /* 0x040fe2000c7a1270 */
[----:B------:R-:W-:-:S02]  /*2370*/  IMAD R28, R28, R21, RZ ;  /* 0x000000151c1c7224 */ /* 0x000fc400078e02ff */
[----:B------:R1:W-:Y:S01]  /*2380*/  @P3 STG.E.U16 desc[UR14][R14.64], R11 ;  /* 0x0000000b0e003986 */ /* 0x0003e2000c10150e */
[----:B------:R-:W-:Y:S02]  /*2390*/  LEA R10, P3, R30, R2, 0x1 ;  /* 0x000000021e0a7211 */ /* 0x000fe400078608ff */
[----:B0-----:R-:W-:-:S05]  /*23a0*/  LEA.HI.X.SX32 R9, R29, R3, 0x1, P6 ;  /* 0x000000031d097211 */ /* 0x001fca00030f0eff */
[----:B------:R0:W-:Y:S01]  /*23b0*/  @P1 STG.E.U16 desc[UR14][R8.64], R17 ;  /* 0x0000001108001986 */ /* 0x0001e2000c10150e */
[-C--:B------:R-:W-:Y:S02]  /*23c0*/  LEA R12, P1, R28, R2.reuse, 0x1 ;  /* 0x000000021c0c7211 */ /* 0x080fe400078208ff */
[-C--:B-1----:R-:W-:Y:S02]  /*23d0*/  LEA.HI.X.SX32 R11, R30, R3.reuse, 0x1, P3 ;  /* 0x000000031e0b7211 */ /* 0x082fe400018f0eff */
[----:B------:R-:W-:Y:S02]  /*23e0*/  LEA.HI.X.SX32 R13, R28, R3, 0x1, P1 ;  /* 0x000000031c0d7211 */ /* 0x000fe400008f0eff */
[----:B------:R-:W-:Y:S01]  /*23f0*/  LEA R28, P1, R34, R2, 0x1 ;  /* 0x00000002221c7211 */ /* 0x000fe200078208ff */
[----:B------:R1:W-:Y:S01]  /*2400*/  @P4 STG.E.U16 desc[UR14][R10.64], R5 ;  /* 0x000000050a004986 */ /* 0x0003e2000c10150e */
[----:B------:R-:W-:Y:S01]  /*2410*/  ISETP.LT.AND P3, PT, R31, UR9, !P0 ;  /* 0x000000091f007c0c */ /* 0x000fe2000c761270 */
[----:B0-----:R-:W-:Y:S01]  /*2420*/  IMAD R8, R21, 0x4, R4 ;  /* 0x0000000415087824 */ /* 0x001fe200078e0204 */
[----:B------:R-:W-:-:S02]  /*2430*/  PRMT R9, R17, 0x7632, R9 ;  /* 0x0000763211097816 */ /* 0x000fc40000000009 */
[-C--:B------:R-:W-:Y:S01]  /*2440*/  LEA.HI.X.SX32 R29, R34, R3.reuse, 0x1, P1 ;  /* 0x00000003221d7211 */ /* 0x080fe200008f0eff */
[C---:B------:R-:W-:Y:S01]  /*2450*/  IMAD R14, R21.reuse, 0x4, R8 ;  /* 0x00000004150e7824 */ /* 0x040fe200078e0208 */
[----:B------:R-:W-:Y:S01]  /*2460*/  ISETP.LT.AND P4, PT, R32, UR9, !P0 ;  /* 0x0000000920007c0c */ /* 0x000fe2000c781270 */
[----:B------:R-:W-:Y:S01]  /*2470*/  @P5 STG.E.U16 desc[UR14][R12.64], R9 ;  /* 0x000000090c005986 */ /* 0x000fe2000c10150e */
[-C--:B------:R-:W-:Y:S01]  /*2480*/  LEA R30, P5, R4, R2.reuse, 0x1 ;  /* 0x00000002041e7211 */ /* 0x080fe200078a08ff */
[----:B------:R-:W-:Y:S01]  /*2490*/  IMAD R46, R21, 0x4, R14 ;  /* 0x00000004152e7824 */ /* 0x000fe200078e020e */
[-C--:B------:R-:W-:Y:S02]  /*24a0*/  LEA R34, P6, R14, R2.reuse, 0x1 ;  /* 0x000000020e227211 */ /* 0x080fe400078c08ff */
[----:B------:R-:W-:Y:S02]  /*24b0*/  LEA.HI.X.SX32 R31, R4, R3, 0x1, P5 ;  /* 0x00000003041f7211 */ /* 0x000fe400028f0eff */
[----:B------:R-:W-:-:S02]  /*24c0*/  LEA R16, P5, R0, R2, 0x1 ;  /* 0x0000000200107211 */ /* 0x000fc400078a08ff */
[-C--:B------:R-:W-:Y:S02]  /*24d0*/  LEA.HI.X.SX32 R35, R14, R3.reuse, 0x1, P6 ;  /* 0x000000030e237211 */ /* 0x080fe400030f0eff */
[-C--:B------:R-:W-:Y:S01]  /*24e0*/  LEA R4, P6, R46, R2.reuse, 0x1 ;  /* 0x000000022e047211 */ /* 0x080fe200078c08ff */
[----:B------:R-:W-:Y:S01]  /*24f0*/  LDS.128 R12, [R49+UR12+0x1000] ;  /* 0x0010000c310c7984 */ /* 0x000fe20008000c00 */
[----:B------:R-:W-:Y:S02]  /*2500*/  LEA R32, P1, R8, R2, 0x1 ;  /* 0x0000000208207211 */ /* 0x000fe400078208ff */
[-C--:B------:R-:W-:Y:S02]  /*2510*/  LEA.HI.X.SX32 R17, R0, R3.reuse, 0x1, P5 ;  /* 0x0000000300117211 */ /* 0x080fe400028f0eff */
[----:B------:R-:W-:Y:S02]  /*2520*/  PRMT R0, R5, 0x7632, R0 ;  /* 0x0000763205007816 */ /* 0x000fe40000000000 */
[-C--:B-1----:R-:W-:Y:S01]  /*2530*/  LEA.HI.X.SX32 R5, R46, R3.reuse, 0x1, P6 ;  /* 0x000000032e057211 */ /* 0x082fe200030f0eff */
[----:B------:R-:W-:Y:S01]  /*2540*/  IMAD R46, R21, 0x4, R46 ;  /* 0x00000004152e7824 */ /* 0x000fe200078e022e */
[----:B------:R-:W-:Y:S01]  /*2550*/  ISETP.LT.AND P6, PT, R53, UR9, !P0 ;  /* 0x0000000935007c0c */ /* 0x000fe2000c7c1270 */
[----:B------:R0:W-:Y:S01]  /*2560*/  @P4 STG.E.U16 desc[UR14][R16.64], R0 ;  /* 0x0000000010004986 */ /* 0x0001e2000c10150e */
[----:B------:R-:W-:-:S02]  /*2570*/  LEA.HI.X.SX32 R33, R8, R3, 0x1, P1 ;  /* 0x0000000308217211 */ /* 0x000fc400008f0eff */
[----:B------:R-:W-:Y:S01]  /*2580*/  ISETP.LT.AND P4, PT, R52, UR9, !P0 ;  /* 0x0000000934007c0c */ /* 0x000fe2000c781270 */
[----:B------:R-:W1:Y:S01]  /*2590*/  LDS.128 R8, [R48+UR12+0x1000] ;  /* 0x0010000c30087984 */ /* 0x000e620008000c00 */
[----:B------:R-:W-:Y:S02]  /*25a0*/  ISETP.LT.AND P5, PT, R37, UR9, !P0 ;  /* 0x0000000925007c0c */ /* 0x000fe4000c7a1270 */
[----:B------:R-:W-:Y:S01]  /*25b0*/  ISETP.LT.AND P1, PT, R36, UR9, !P0 ;  /* 0x0000000924007c0c */ /* 0x000fe2000c721270 */
[----:B------:R2:W-:Y:S01]  /*25c0*/  @P3 STG.E.U16 desc[UR14][R28.64], R18 ;  /* 0x000000121c003986 */ /* 0x0005e2000c10150e */
[----:B------:R-:W-:-:S03]  /*25d0*/  ISETP.LT.AND P3, PT, R50, UR9, !P0 ;  /* 0x0000000932007c0c */ /* 0x000fc6000c761270 */
[----:B------:R3:W-:Y:S01]  /*25e0*/  @P2 STG.E.U16 desc[UR14][R30.64], R6 ;  /* 0x000000061e002986 */ /* 0x0007e2000c10150e */
[----:B------:R-:W-:Y:S01]  /*25f0*/  ISETP.LT.AND P2, PT, R51, UR9, !P0 ;  /* 0x0000000933007c0c */ /* 0x000fe2000c741270 */
[----:B0-----:R-:W-:Y:S01]  /*2600*/  IMAD R0, R21, 0x4, R46 ;  /* 0x0000000415007824 */ /* 0x001fe200078e022e */
[----:B------:R-:W-:Y:S02]  /*2610*/  PRMT R17, R18, 0x7632, R17 ;  /* 0x0000763212117816 */ /* 0x000fe40000000011 */
[----:B--2---:R-:W-:-:S03]  /*2620*/  PRMT R29, R6, 0x7632, R29 ;  /* 0x00007632061d7816 */ /* 0x004fc6000000001d */
[----:B------:R0:W-:Y:S01]  /*2630*/  @P6 STG.E.U16 desc[UR14][R32.64], R17 ;  /* 0x0000001120006986 */ /* 0x0001e2000c10150e */
[----:B------:R-:W-:Y:S01]  /*2640*/  LEA R16, P6, R46, R2, 0x1 ;  /* 0x000000022e107211 */ /* 0x000fe200078c08ff */
[----:B---3--:R-:W-:Y:S02]  /*2650*/  IMAD R6, R21, 0x4, R0 ;  /* 0x0000000415067824 */ /* 0x008fe400078e0200 */
[----:B------:R2:W-:Y:S01]  /*2660*/  @P4 STG.E.U16 desc[UR14][R34.64], R29 ;  /* 0x0000001d22004986 */ /* 0x0005e2000c10150e */
[----:B------:R-:W-:-:S03]  /*2670*/  ISETP.LT.AND P4, PT, R44, UR9, !P0 ;  /* 0x000000092c007c0c */ /* 0x000fc6000c781270 */
[----:B------:R3:W-:Y:S01]  /*2680*/  @P2 STG.E.U16 desc[UR14][R4.64], R19 ;  /* 0x0000001304002986 */ /* 0x0007e2000c10150e */
[----:B------:R-:W-:Y:S02]  /*2690*/  ISETP.LT.AND P2, PT, R43, UR9, !P0 ;  /* 0x000000092b007c0c */ /* 0x000fe4000c741270 */
[----:B0-----:R-:W-:Y:S02]  /*26a0*/  LEA.HI.X.SX32 R17, R46, R3, 0x1, P6 ;  /* 0x000000032e117211 */ /* 0x001fe400030f0eff */
[----:B------:R-:W-:-:S03]  /*26b0*/  LEA R28, P6, R0, R2, 0x1 ;  /* 0x00000002001c7211 */ /* 0x000fc600078c08ff */
[----:B------:R0:W-:Y:S01]  /*26c0*/  @P3 STG.E.U16 desc[UR14][R16.64], R7 ;  /* 0x0000000710003986 */ /* 0x0001e2000c10150e */
[-C--:B--2---:R-:W-:Y:S01]  /*26d0*/  LEA.HI.X.SX32 R29, R0, R3.reuse, 0x1, P6 ;  /* 0x00000003001d7211 */ /* 0x084fe200030f0eff */
[----:B------:R-:W-:Y:S01]  /*26e0*/  IMAD R0, R21, 0x4, R6 ;  /* 0x0000000415007824 */ /* 0x000fe200078e0206 */
[CC--:B------:R-:W-:Y:S02]  /*26f0*/  LEA R30, P6, R6.reuse, R2.reuse, 0x1 ;  /* 0x00000002061e7211 */ /* 0x0c0fe400078c08ff */
[----:B---3--:R-:W-:Y:S02]  /*2700*/  PRMT R5, R19, 0x7632, R5 ;  /* 0x0000763213057816 */ /* 0x008fe40000000005 */
[----:B------:R-:W-:Y:S02]  /*2710*/  LEA.HI.X.SX32 R31, R6, R3, 0x1, P6 ;  /* 0x00000003061f7211 */ /* 0x000fe400030f0eff */
[----:B------:R-:W-:Y:S01]  /*2720*/  ISETP.LT.AND P3, PT, R42, UR9, !P0 ;  /* 0x000000092a007c0c */ /* 0x000fe2000c761270 */
[----:B------:R2:W-:Y:S01]  /*2730*/  @P4 STG.E.U16 desc[UR14][R28.64], R5 ;  /* 0x000000051c004986 */ /* 0x0005e2000c10150e */
[----:B------:R-:W-:Y:S01]  /*2740*/  LEA R4, P6, R0, R2, 0x1 ;  /* 0x0000000200047211 */ /* 0x000fe200078c08ff */
[----:B0-----:R-:W-:Y:S01]  /*2750*/  IMAD R16, R21, 0x4, R0 ;  /* 0x0000000415107824 */ /* 0x001fe200078e0200 */
[----:B------:R-:W-:-:S02]  /*2760*/  PRMT R17, R7, 0x7632, R17 ;  /* 0x0000763207117816 */ /* 0x000fc40000000011 */
[----:B------:R-:W-:-:S03]  /*2770*/  ISETP.LT.AND P4, PT, R41, UR9, !P0 ;  /* 0x0000000929007c0c */ /* 0x000fc6000c781270 */
[----:B------:R0:W-:Y:S01]  /*2780*/  @P2 STG.E.U16 desc[UR14][R30.64], R17 ;  /* 0x000000111e002986 */ /* 0x0001e2000c10150e */
[----:B------:R-:W-:Y:S02]  /*2790*/  ISETP.LT.AND P2, PT, R40, UR9, !P0 ;  /* 0x0000000928007c0c */ /* 0x000fe4000c741270 */
[----:B--2---:R-:W-:Y:S01]  /*27a0*/  LEA.HI.X.SX32 R5, R0, R3, 0x1, P6 ;  /* 0x0000000300057211 */ /* 0x004fe200030f0eff */
[----:B------:R-:W-:Y:S01]  /*27b0*/  IMAD R0, R21, 0x4, R16 ;  /* 0x0000000415007824 */ /* 0x000fe200078e0210 */
[----:B------:R-:W-:-:S03]  /*27c0*/  LEA R6, P6, R16, R2, 0x1 ;  /* 0x0000000210067211 */ /* 0x000fc600078c08ff */
[----:B------:R-:W-:Y:S01]  /*27d0*/  IMAD R28, R21, 0x4, R0 ;  /* 0x00000004151c7824 */ /* 0x000fe200078e0200 */
[-C--:B------:R-:W-:Y:S01]  /*27e0*/  LEA.HI.X.SX32 R7, R16, R3.reuse, 0x1, P6 ;  /* 0x0000000310077211 */ /* 0x080fe200030f0eff */
[----:B-1----:R1:W-:Y:S01]  /*27f0*/  @P3 STG.E.U16 desc[UR14][R4.64], R8 ;  /* 0x0000000804003986 */ /* 0x0023e2000c10150e */
[CC--:B------:R-:W-:Y:S02]  /*2800*/  LEA R16, P6, R0.reuse, R2.reuse, 0x1 ;  /* 0x0000000200107211 */ /* 0x0c0fe400078c08ff */
[----:B------:R-:W-:Y:S01]  /*2810*/  ISETP.LT.AND P3, PT, R39, UR9, !P0 ;  /* 0x0000000927007c0c */ /* 0x000fe2000c761270 */
[----:B------:R2:W-:Y:S01]  /*2820*/  @P4 STG.E.U16 desc[UR14][R6.64], R12 ;  /* 0x0000000c06004986 */ /* 0x0005e2000c10150e */
[----:B0-----:R-:W-:Y:S01]  /*2830*/  LEA.HI.X.SX32 R17, R0, R3, 0x1, P6 ;  /* 0x0000000300117211 */ /* 0x001fe200030f0eff */
[----:B------:R-:W-:Y:S01]  /*2840*/  IMAD R0, R21, 0x4, R28 ;  /* 0x0000000415007824 */ /* 0x000fe200078e021c */
[----:B------:R-:W-:Y:S02]  /*2850*/  LEA R18, P6, R28, R2, 0x1 ;  /* 0x000000021c127211 */ /* 0x000fe400078c08ff */
[----:B------:R-:W-:-:S02]  /*2860*/  ISETP.LT.AND P4, PT, R38, UR9, !P0 ;  /* 0x0000000926007c0c */ /* 0x000fc4000c781270 */
[----:B------:R-:W-:Y:S02]  /*2870*/  LEA.HI.X.SX32 R19, R28, R3, 0x1, P6 ;  /* 0x000000031c137211 */ /* 0x000fe400030f0eff */
[----:B-1----:R-:W-:Y:S01]  /*2880*/  PRMT R5, R8, 0x7632, R5 ;  /* 0x0000763208057816 */ /* 0x002fe20000000005 */
[----:B------:R-:W-:Y:S01]  /*2890*/  IMAD R8, R21, 0x4, R0 ;  /* 0x0000000415087824 */ /* 0x000fe200078e0200 */
[----:B--2---:R-:W-:-:S03]  /*28a0*/  PRMT R7, R12, 0x7632, R7 ;  /* 0x000076320c077816 */ /* 0x004fc60000000007 */
[----:B------:R0:W-:Y:S01]  /*28b0*/  @P2 STG.E.U16 desc[UR14][R16.64], R5 ;  /* 0x0000000510002986 */ /* 0x0001e2000c10150e */
[-C--:B------:R-:W-:Y:S02]  /*28c0*/  LEA R4, P2, R0, R2.reuse, 0x1 ;  /* 0x0000000200047211 */ /* 0x080fe400078408ff */
[-C--:B------:R-:W-:Y:S01]  /*28d0*/  LEA R6, P6, R8, R2.reuse, 0x1 ;  /* 0x0000000208067211 */ /* 0x080fe200078c08ff */
[----:B------:R1:W-:Y:S01]  /*28e0*/  @P3 STG.E.U16 desc[UR14][R18.64], R7 ;  /* 0x0000000712003986 */ /* 0x0003e2000c10150e */
[----:B------:R-:W-:Y:S02]  /*28f0*/  ISETP.LT.AND P3, PT, R26, UR9, !P0 ;  /* 0x000000091a007c0c */ /* 0x000fe4000c761270 */
[-C--:B0-----:R-:W-:Y:S01]  /*2900*/  LEA.HI.X.SX32 R5, R0, R3.reuse, 0x1, P2 ;  /* 0x0000000300057211 */ /* 0x081fe200010f0eff */
[----:B------:R-:W-:Y:S01]  /*2910*/  IMAD R0, R21, 0x4, R8 ;  /* 0x0000000415007824 */ /* 0x000fe200078e0208 */
[----:B------:R-:W-:Y:S02]  /*2920*/  ISETP.LT.AND P2, PT, R27, UR9, !P0 ;  /* 0x000000091b007c0c */ /* 0x000fe4000c741270 */
[----:B-1----:R-:W-:Y:S01]  /*2930*/  LEA.HI.X.SX32 R7, R8, R3, 0x1, P6 ;  /* 0x0000000308077211 */ /* 0x002fe200030f0eff */
[----:B------:R-:W-:Y:S01]  /*2940*/  IMAD R8, R21, 0x4, R0 ;  /* 0x0000000415087824 */ /* 0x000fe200078e0200 */
[----:B------:R-:W-:Y:S01]  /*2950*/  LEA R16, P6, R0, R2, 0x1 ;  /* 0x0000000200107211 */ /* 0x000fe200078c08ff */
[----:B------:R0:W-:Y:S01]  /*2960*/  @P4 STG.E.U16 desc[UR14][R4.64], R9 ;  /* 0x0000000904004986 */ /* 0x0001e2000c10150e */
[----:B------:R-:W-:-:S02]  /*2970*/  ISETP.LT.AND P4, PT, R25, UR9, !P0 ;  /* 0x0000000919007c0c */ /* 0x000fc4000c781270 */
[-C--:B------:R-:W-:Y:S01]  /*2980*/  LEA.HI.X.SX32 R17, R0, R3.reuse, 0x1, P6 ;  /* 0x0000000300117211 */ /* 0x080fe200030f0eff */
[C---:B------:R-:W-:Y:S01]  /*2990*/  IMAD R0, R21.reuse, 0x4, R8 ;  /* 0x0000000415007824 */ /* 0x040fe200078e0208 */
[-C--:B------:R-:W-:Y:S01]  /*29a0*/  LEA R18, P6, R8, R2.reuse, 0x1 ;  /* 0x0000000208127211 */ /* 0x080fe200078c08ff */
[----:B------:R-:W-:Y:S01]  /*29b0*/  @P5 STG.E.U16 desc[UR14][R6.64], R13 ;  /* 0x0000000d06005986 */ /* 0x000fe2000c10150e */
[----:B------:R-:W-:Y:S02]  /*29c0*/  ISETP.LT.AND P5, PT, R24, UR9, !P0 ;  /* 0x0000000918007c0c */ /* 0x000fe4000c7a1270 */
[----:B------:R-:W-:Y:S01]  /*29d0*/  LEA.HI.X.SX32 R19, R8, R3, 0x1, P6 ;  /* 0x0000000308137211 */ /* 0x000fe200030f0eff */
[----:B------:R-:W-:Y:S01]  /*29e0*/  IMAD R8, R21, 0x4, R0 ;  /* 0x0000000415087824 */ /* 0x000fe200078e0200 */
[----:B0-----:R-:W-:Y:S02]  /*29f0*/  PRMT R5, R9, 0x7632, R5 ;  /* 0x0000763209057816 */ /* 0x001fe40000000005 */
[----:B------:R-:W-:-:S02]  /*2a00*/  LEA R4, P6, R0, R2, 0x1 ;  /* 0x0000000200047211 */ /* 0x000fc400078c08ff */
[----:B------:R-:W-:Y:S01]  /*2a10*/  PRMT R9, R13, 0x7632, R9 ;  /* 0x000076320d097816 */ /* 0x000fe20000000009 */
[----:B------:R0:W-:Y:S01]  /*2a20*/  @P2 STG.E.U16 desc[UR14][R16.64], R5 ;  /* 0x0000000510002986 */ /* 0x0001e2000c10150e */
[----:B------:R-:W-:-:S03]  /*2a30*/  ISETP.LT.AND P2, PT, R23, UR9, !P0 ;  /* 0x0000000917007c0c */ /* 0x000fc6000c741270 */
[----:B------:R1:W-:Y:S01]  /*2a40*/  @P4 STG.E.U16 desc[UR14][R18.64], R9 ;  /* 0x0000000912004986 */ /* 0x0003e2000c10150e */
[----:B------:R-:W-:Y:S02]  /*2a50*/  ISETP.LT.AND P4, PT, R22, UR9, !P0 ;  /* 0x0000000916007c0c */ /* 0x000fe4000c781270 */
[----:B0-----:R-:W-:Y:S01]  /*2a60*/  LEA.HI.X.SX32 R5, R0, R3, 0x1, P6 ;  /* 0x0000000300057211 */ /* 0x001fe200030f0eff */
[----:B------:R-:W-:Y:S01]  /*2a70*/  IMAD R0, R21, 0x4, R8 ;  /* 0x0000000415007824 */ /* 0x000fe200078e0208 */
[----:B------:R-:W-:-:S03]  /*2a80*/  LEA R6, P6, R8, R2, 0x1 ;  /* 0x0000000208067211 */ /* 0x000fc600078c08ff */
[----:B------:R-:W-:Y:S01]  /*2a90*/  IMAD R22, R21, 0x4, R0 ;  /* 0x0000000415167824 */ /* 0x000fe200078e0200 */
[-C--:B------:R-:W-:Y:S01]  /*2aa0*/  LEA.HI.X.SX32 R7, R8, R3.reuse, 0x1, P6 ;  /* 0x0000000308077211 */ /* 0x080fe200030f0eff */
[----:B------:R0:W-:Y:S01]  /*2ab0*/  @P5 STG.E.U16 desc[UR14][R4.64], R10 ;  /* 0x0000000a04005986 */ /* 0x0001e2000c10150e */
[----:B------:R-:W-:Y:S01]  /*2ac0*/  ISETP.LT.AND P5, PT, R47, UR9, !P0 ;  /* 0x000000092f007c0c */ /* 0x000fe2000c7a1270 */
[C---:B------:R-:W-:Y:S01]  /*2ad0*/  IMAD R24, R21.reuse, 0x4, R22 ;  /* 0x0000000415187824 */ /* 0x040fe200078e0216 */
[-C--:B------:R-:W-:Y:S01]  /*2ae0*/  LEA R8, P6, R0, R2.reuse, 0x1 ;  /* 0x0000000200087211 */ /* 0x080fe200078c08ff */
[----:B------:R2:W-:Y:S01]  /*2af0*/  @P2 STG.E.U16 desc[UR14][R6.64], R14 ;  /* 0x0000000e06002986 */ /* 0x0005e2000c10150e */
[-C--:B------:R-:W-:Y:S01]  /*2b00*/  LEA R12, P2, R22, R2.reuse, 0x1 ;  /* 0x00000002160c7211 */ /* 0x080fe200078408ff */
[C---:B------:R-:W-:Y:S01]  /*2b10*/  IMAD R26, R21.reuse, 0x4, R24 ;  /* 0x00000004151a7824 */ /* 0x040fe200078e0218 */
[-C--:B-1----:R-:W-:Y:S02]  /*2b20*/  LEA.HI.X.SX32 R9, R0, R3.reuse, 0x1, P6 ;  /* 0x0000000300097211 */ /* 0x082fe400030f0eff */
[----:B------:R-:W-:Y:S01]  /*2b30*/  LEA.HI.X.SX32 R13, R22, R3, 0x1, P2 ;  /* 0x00000003160d7211 */ /* 0x000fe200010f0eff */
[----:B------:R-:W-:Y:S01]  /*2b40*/  IMAD R0, R21, 0x4, R26 ;  /* 0x0000000415007824 */ /* 0x000fe200078e021a */
[----:B------:R-:W-:-:S02]  /*2b50*/  LEA R16, P6, R24, R2, 0x1 ;  /* 0x0000000218107211 */ /* 0x000fc400078c08ff */
[----:B0-----:R-:W-:Y:S01]  /*2b60*/  LEA R4, P2, R26, R2, 0x1 ;  /* 0x000000021a047211 */ /* 0x001fe200078408ff */
[----:B------:R-:W-:Y:S01]  /*2b70*/  IMAD R21, R21, 0x4, R0 ;  /* 0x0000000415157824 */ /* 0x000fe200078e0200 */
[----:B------:R-:W-:Y:S02]  /*2b80*/  PRMT R10, R10, 0x7632, R10 ;  /* 0x000076320a0a7816 */ /* 0x000fe4000000000a */
[-C--:B------:R-:W-:Y:S02]  /*2b90*/  LEA.HI.X.SX32 R5, R26, R3.reuse, 0x1, P2 ;  /* 0x000000031a057211 */ /* 0x080fe400010f0eff */
[----:B------:R-:W-:Y:S01]  /*2ba0*/  ISETP.LT.AND P2, PT, R20, UR9, !P0 ;  /* 0x0000000914007c0c */ /* 0x000fe2000c741270 */
[----:B------:R0:W-:Y:S01]  /*2bb0*/  @P5 STG.E.U16 desc[UR14][R8.64], R10 ;  /* 0x0000000a08005986 */ /* 0x0001e2000c10150e */
[----:B------:R-:W-:Y:S02]  /*2bc0*/  ISETP.LT.AND P0, PT, R45, UR9, !P0 ;  /* 0x000000092d007c0c */ /* 0x000fe4000c701270 */
[----:B------:R-:W-:-:S02]  /*2bd0*/  LEA.HI.X.SX32 R17, R24, R3, 0x1, P6 ;  /* 0x0000000318117211 */ /* 0x000fc400030f0eff */
[-C--:B------:R-:W-:Y:S02]  /*2be0*/  LEA R18, P6, R0, R2.reuse, 0x1 ;  /* 0x0000000200127211 */ /* 0x080fe400078c08ff */
[----:B--2---:R-:W-:Y:S02]  /*2bf0*/  PRMT R6, R14, 0x7632, R6 ;  /* 0x000076320e067816 */ /* 0x004fe40000000006 */
[-C--:B------:R-:W-:Y:S02]  /*2c00*/  LEA.HI.X.SX32 R19, R0, R3.reuse, 0x1, P6 ;  /* 0x0000000300137211 */ /* 0x080fe400030f0eff */
[----:B------:R-:W-:Y:S01]  /*2c10*/  LEA R2, P6, R21, R2, 0x1 ;  /* 0x0000000215027211 */ /* 0x000fe200078c08ff */
[----:B------:R1:W-:Y:S01]  /*2c20*/  @P4 STG.E.U16 desc[UR14][R12.64], R6 ;  /* 0x000000060c004986 */ /* 0x0003e2000c10150e */
[----:B0-----:R-:W-:Y:S02]  /*2c30*/  PRMT R9, R11, 0x7632, R9 ;  /* 0x000076320b097816 */ /* 0x001fe40000000009 */
[----:B------:R-:W-:Y:S01]  /*2c40*/  LEA.HI.X.SX32 R3, R21, R3, 0x1, P6 ;  /* 0x0000000315037211 */ /* 0x000fe200030f0eff */
[----:B------:R1:W-:Y:S04]  /*2c50*/  @P3 STG.E.U16 desc[UR14][R16.64], R11 ;  /* 0x0000000b10003986 */ /* 0x0003e8000c10150e */
[----:B------:R1:W-:Y:S04]  /*2c60*/  @P2 STG.E.U16 desc[UR14][R4.64], R15 ;  /* 0x0000000f04002986 */ /* 0x0003e8000c10150e */
[----:B------:R1:W-:Y:S01]  /*2c70*/  @P1 STG.E.U16 desc[UR14][R18.64], R9 ;  /* 0x0000000912001986 */ /* 0x0003e2000c10150e */
[----:B------:R-:W-:Y:S05]  /*2c80*/  @!P0 EXIT ;  /* 0x000000000000894d */ /* 0x000fea0003800000 */
[----:B-1----:R-:W-:-:S05]  /*2c90*/  PRMT R15, R15, 0x7632, R15 ;  /* 0x000076320f0f7816 */ /* 0x002fca000000000f */
[----:B------:R-:W-:Y:S01]  /*2ca0*/  STG.E.U16 desc[UR14][R2.64], R15 ;  /* 0x0000000f02007986 */ /* 0x000fe2000c10150e */
[----:B------:R-:W-:Y:S05]  /*2cb0*/  EXIT ;  /* 0x000000000000794d */ /* 0x000fea0003800000 */
.L_x_2:
[----:B------:R-:W-:-:S00]  /*2cc0*/  BRA `(.L_x_2) ;  /* 0xfffffffc00fc7947 */ /* 0x000fc0000383ffff */
[----:B------:R-:W-:-:S00]  /*2cd0*/  NOP ;  /* 0x0000000000007918 */ /* 0x000fc00000000000 */
        /* <DEDUP_REMOVED lines=10> */
.L_x_3:


//--------------------- .nv.shared.matmul_kernel  --------------------------
	.section	.nv.shared.matmul_kernel,"aw",@nobits
	.sectionflags	@""
	.align	16
	.zero		1024


//--------------------- .nv.shared.reserved.0     --------------------------
	.section	.nv.shared.reserved.0,"aw",@nobits
	.weak		__nv_reservedSMEM_offset_0_alias
	.size		__nv_reservedSMEM_offset_0_alias, 0, 0
	.other		__nv_reservedSMEM_offset_0_alias,@"STO_CUDA_RESERVED_SHARED STV_DEFAULT"
__nv_reservedSMEM_offset_0_alias:
	.zero		0


//--------------------- .nv.constant0.matmul_kernel --------------------------
	.section	.nv.constant0.matmul_kernel,"a",@progbits
	.sectionflags	@""
	.align	4
.nv.constant0.matmul_kernel:
	.zero		608


//--------------------- SYMBOLS --------------------------

	.type		.nv.reservedSmem.offset0,@object
	.size		.nv.reservedSmem.offset0,0x4
